	.target	sm_90a

	.elftype	@"ET_EXEC"


//--------------------- .note.nv.tkinfo           --------------------------
	.section	.note.nv.tkinfo,"",@"SHT_NOTE"
	.sectionflags	@"SHF_NOTE_NV_TKINFO"
	.tkinfo
        /*0018*/ 	.word	0x00000002
        /*0030*/ 	.string	""
        /*0030*/ 	.string	"ptxas"
        /*0030*/ 	.string	"Cuda compilation tools, release 13.0, V13.0.88"
        /*0030*/ 	.string	"Build cuda_13.0.r13.0/compiler.36424714_0"
        /*0030*/ 	.string	"-arch sm_90a -m 64 "



//--------------------- .note.nv.cuinfo           --------------------------
	.section	.note.nv.cuinfo,"",@"SHT_NOTE"
	.sectionflags	@"SHF_NOTE_NV_CUINFO"
        /*0018*/ 	.short	0x0002
        /*001a*/ 	.short	0x005a
        /*001c*/ 	.short	0x0082
	.zero		2


//--------------------- .nv.info                  --------------------------
	.section	.nv.info,"",@"SHT_CUDA_INFO"
	.align	4


	//----- nvinfo : EIATTR_REGCOUNT
	.align		4
        /*0000*/ 	.byte	0x04, 0x2f
        /*0002*/ 	.short	(.L_15 - .L_14)
	.align		4
.L_14:
        /*0004*/ 	.word	index@(_ZN7cutlass13device_kernelINS_4gemm6kernel13GemmUniversalIN4cute5tupleIJiiiiEEENS1_10collective13CollectiveMmaINS1_34MainloopSm90TmaGmmaWarpSpecializedILi4ENS5_IJNS4_1CILi4EEESB_NSA_ILi1EEEEEENS1_35KernelTmaWarpSpecializedCooperativeEEENS5_IJNSA_ILi128EEENSA_ILi256EEENSA_ILi64EEEEEENS_6half_tENS5_IJlSC_lEEESK_SL_NS4_8TiledMMAINS4_8MMA_AtomIJNS4_4SM904GMMA26MMA_64x256x16_F32F16F16_SSILNSP_5MajorE0ELSR_0ELNSP_7ScaleInE1ELSS_1EEEEEENS4_6LayoutINS5_IJNSA_ILi2EEESC_SC_EEENS5_IJSC_NSA_ILi0EEESY_EEEEENS5_IJNS4_10UnderscoreES11_S11_EEEEENS4_23SM90_TMA_LOAD_MULTICASTENS4_14ComposedLayoutINS4_7SwizzleILi3ELi4ELi3EEENS4_18smem_ptr_flag_bitsILi16EEENSV_INS5_IJNSA_ILi8EEESI_EEENS5_IJSI_SC_EEEEEEEvNS4_8identityES14_S1E_vS1F_EENS_8epilogue10collective6detail29Sm90TmaWarpSpecializedAdapterINS1I_15DefaultEpilogueISK_SL_SL_NS1H_6thread17LinearCombinationISK_Li1EffLNS1M_9ScaleType4KindE0ELNS_15FloatRoundStyleE2ESK_EENS1_15EpilogueDefaultEEEEEvvEEEEvNT_6ParamsE)
        /*0008*/ 	.word	0x000000a8


	//----- nvinfo : EIATTR_FRAME_SIZE
	.align		4
.L_15:
        /*000c*/ 	.byte	0x04, 0x11
        /*000e*/ 	.short	(.L_17 - .L_16)
	.align		4
.L_16:
        /*0010*/ 	.word	index@(_ZN7cutlass13device_kernelINS_4gemm6kernel13GemmUniversalIN4cute5tupleIJiiiiEEENS1_10collective13CollectiveMmaINS1_34MainloopSm90TmaGmmaWarpSpecializedILi4ENS5_IJNS4_1CILi4EEESB_NSA_ILi1EEEEEENS1_35KernelTmaWarpSpecializedCooperativeEEENS5_IJNSA_ILi128EEENSA_ILi256EEENSA_ILi64EEEEEENS_6half_tENS5_IJlSC_lEEESK_SL_NS4_8TiledMMAINS4_8MMA_AtomIJNS4_4SM904GMMA26MMA_64x256x16_F32F16F16_SSILNSP_5MajorE0ELSR_0ELNSP_7ScaleInE1ELSS_1EEEEEENS4_6LayoutINS5_IJNSA_ILi2EEESC_SC_EEENS5_IJSC_NSA_ILi0EEESY_EEEEENS5_IJNS4_10UnderscoreES11_S11_EEEEENS4_23SM90_TMA_LOAD_MULTICASTENS4_14ComposedLayoutINS4_7SwizzleILi3ELi4ELi3EEENS4_18smem_ptr_flag_bitsILi16EEENSV_INS5_IJNSA_ILi8EEESI_EEENS5_IJSI_SC_EEEEEEEvNS4_8identityES14_S1E_vS1F_EENS_8epilogue10collective6detail29Sm90TmaWarpSpecializedAdapterINS1I_15DefaultEpilogueISK_SL_SL_NS1H_6thread17LinearCombinationISK_Li1EffLNS1M_9ScaleType4KindE0ELNS_15FloatRoundStyleE2ESK_EENS1_15EpilogueDefaultEEEEEvvEEEEvNT_6ParamsE)
        /*0014*/ 	.word	0x00000000


	//----- nvinfo : EIATTR_MIN_STACK_SIZE
	.align		4
.L_17:
        /*0018*/ 	.byte	0x04, 0x12
        /*001a*/ 	.short	(.L_19 - .L_18)
	.align		4
.L_18:
        /*001c*/ 	.word	index@(_ZN7cutlass13device_kernelINS_4gemm6kernel13GemmUniversalIN4cute5tupleIJiiiiEEENS1_10collective13CollectiveMmaINS1_34MainloopSm90TmaGmmaWarpSpecializedILi4ENS5_IJNS4_1CILi4EEESB_NSA_ILi1EEEEEENS1_35KernelTmaWarpSpecializedCooperativeEEENS5_IJNSA_ILi128EEENSA_ILi256EEENSA_ILi64EEEEEENS_6half_tENS5_IJlSC_lEEESK_SL_NS4_8TiledMMAINS4_8MMA_AtomIJNS4_4SM904GMMA26MMA_64x256x16_F32F16F16_SSILNSP_5MajorE0ELSR_0ELNSP_7ScaleInE1ELSS_1EEEEEENS4_6LayoutINS5_IJNSA_ILi2EEESC_SC_EEENS5_IJSC_NSA_ILi0EEESY_EEEEENS5_IJNS4_10UnderscoreES11_S11_EEEEENS4_23SM90_TMA_LOAD_MULTICASTENS4_14ComposedLayoutINS4_7SwizzleILi3ELi4ELi3EEENS4_18smem_ptr_flag_bitsILi16EEENSV_INS5_IJNSA_ILi8EEESI_EEENS5_IJSI_SC_EEEEEEEvNS4_8identityES14_S1E_vS1F_EENS_8epilogue10collective6detail29Sm90TmaWarpSpecializedAdapterINS1I_15DefaultEpilogueISK_SL_SL_NS1H_6thread17LinearCombinationISK_Li1EffLNS1M_9ScaleType4KindE0ELNS_15FloatRoundStyleE2ESK_EENS1_15EpilogueDefaultEEEEEvvEEEEvNT_6ParamsE)
        /*0020*/ 	.word	0x00000000
.L_19:


//--------------------- .nv.compat                --------------------------
	.section	.nv.compat,"",@"SHT_CUDA_COMPAT_INFO"
	.align	4
        /*0000*/ 	.byte	0x02, 0x09, 0x01, 0x00, 0x02, 0x02, 0x04, 0x00, 0x02, 0x05, 0x05, 0x00, 0x03, 0x07, 0x01, 0x01
        /*0010*/ 	.byte	0x02, 0x03, 0x01, 0x00, 0x02, 0x06, 0x01, 0x00, 0x04, 0x0b, 0x08, 0x00, 0x00, 0x00, 0x00, 0x00
        /*0020*/ 	.byte	0x00, 0x00, 0x00, 0x00


//--------------------- .nv.info._ZN7cutlass13device_kernelINS_4gemm6kernel13GemmUniversalIN4cute5tupleIJiiiiEEENS1_10collective13CollectiveMmaINS1_34MainloopSm90TmaGmmaWarpSpecializedILi4ENS5_IJNS4_1CILi4EEESB_NSA_ILi1EEEEEENS1_35KernelTmaWarpSpecializedCooperativeEEENS5_IJNSA_ILi128EEENSA_ILi256EEENSA_ILi64EEEEEENS_6half_tENS5_IJlSC_lEEESK_SL_NS4_8TiledMMAINS4_8MMA_AtomIJNS4_4SM904GMMA26MMA_64x256x16_F32F16F16_SSILNSP_5MajorE0ELSR_0ELNSP_7ScaleInE1ELSS_1EEEEEENS4_6LayoutINS5_IJNSA_ILi2EEESC_SC_EEENS5_IJSC_NSA_ILi0EEESY_EEEEENS5_IJNS4_10UnderscoreES11_S11_EEEEENS4_23SM90_TMA_LOAD_MULTICASTENS4_14ComposedLayoutINS4_7SwizzleILi3ELi4ELi3EEENS4_18smem_ptr_flag_bitsILi16EEENSV_INS5_IJNSA_ILi8EEESI_EEENS5_IJSI_SC_EEEEEEEvNS4_8identityES14_S1E_vS1F_EENS_8epilogue10collective6detail29Sm90TmaWarpSpecializedAdapterINS1I_15DefaultEpilogueISK_SL_SL_NS1H_6thread17LinearCombinationISK_Li1EffLNS1M_9ScaleType4KindE0ELNS_15FloatRoundStyleE2ESK_EENS1_15EpilogueDefaultEEEEEvvEEEEvNT_6ParamsE --------------------------
	.section	.nv.info._ZN7cutlass13device_kernelINS_4gemm6kernel13GemmUniversalIN4cute5tupleIJiiiiEEENS1_10collective13CollectiveMmaINS1_34MainloopSm90TmaGmmaWarpSpecializedILi4ENS5_IJNS4_1CILi4EEESB_NSA_ILi1EEEEEENS1_35KernelTmaWarpSpecializedCooperativeEEENS5_IJNSA_ILi128EEENSA_ILi256EEENSA_ILi64EEEEEENS_6half_tENS5_IJlSC_lEEESK_SL_NS4_8TiledMMAINS4_8MMA_AtomIJNS4_4SM904GMMA26MMA_64x256x16_F32F16F16_SSILNSP_5MajorE0ELSR_0ELNSP_7ScaleInE1ELSS_1EEEEEENS4_6LayoutINS5_IJNSA_ILi2EEESC_SC_EEENS5_IJSC_NSA_ILi0EEESY_EEEEENS5_IJNS4_10UnderscoreES11_S11_EEEEENS4_23SM90_TMA_LOAD_MULTICASTENS4_14ComposedLayoutINS4_7SwizzleILi3ELi4ELi3EEENS4_18smem_ptr_flag_bitsILi16EEENSV_INS5_IJNSA_ILi8EEESI_EEENS5_IJSI_SC_EEEEEEEvNS4_8identityES14_S1E_vS1F_EENS_8epilogue10collective6detail29Sm90TmaWarpSpecializedAdapterINS1I_15DefaultEpilogueISK_SL_SL_NS1H_6thread17LinearCombinationISK_Li1EffLNS1M_9ScaleType4KindE0ELNS_15FloatRoundStyleE2ESK_EENS1_15EpilogueDefaultEEEEEvvEEEEvNT_6ParamsE,"",@"SHT_CUDA_INFO"
	.sectionflags	@""
	.align	4


	//----- nvinfo : EIATTR_CUDA_API_VERSION
	.align		4
        /*0000*/ 	.byte	0x04, 0x37
        /*0002*/ 	.short	(.L_21 - .L_20)
.L_20:
        /*0004*/ 	.word	0x00000082


	//----- nvinfo : EIATTR_KPARAM_INFO
	.align		4
.L_21:
        /*0008*/ 	.byte	0x04, 0x17
        /*000a*/ 	.short	(.L_23 - .L_22)
.L_22:
        /*000c*/ 	.word	0x00000000
        /*0010*/ 	.short	0x0000
        /*0012*/ 	.short	0x0070
        /*0014*/ 	.byte	0x00, 0xf0, 0x01, 0x10


	//----- nvinfo : EIATTR_SPARSE_MMA_MASK
	.align		4
.L_23:
        /*0018*/ 	.byte	0x03, 0x50
        /*001a*/ 	.short	0x0000


	//----- nvinfo : EIATTR_MAXREG_COUNT
	.align		4
        /*001c*/ 	.byte	0x03, 0x1b
        /*001e*/ 	.short	0x00a8


	//----- nvinfo : EIATTR_NUM_BARRIERS
	.align		4
        /*0020*/ 	.byte	0x02, 0x4c
        /*0022*/ 	.byte	0x01
	.zero		1


	//----- nvinfo : EIATTR_EXTERNS
	.align		4
        /*0024*/ 	.byte	0x04, 0x0f
        /*0026*/ 	.short	(.L_25 - .L_24)


	//   ....[0]....
	.align		4
.L_24:
        /*0028*/ 	.word	index@(__assertfail)


	//----- nvinfo : EIATTR_MERCURY_ISA_VERSION
	.align		4
.L_25:
        /*002c*/ 	.byte	0x03, 0x5f
        /*002e*/ 	.short	0x0101


	//----- nvinfo : EIATTR_INT_WARP_WIDE_INSTR_OFFSETS
	.align		4
        /*0030*/ 	.byte	0x04, 0x31
        /*0032*/ 	.short	(.L_27 - .L_26)


	//   ....[0]....
.L_26:
        /*0034*/ 	.word	0x00000480


	//   ....[1]....
        /*0038*/ 	.word	0x000004b0


	//   ....[2]....
        /*003c*/ 	.word	0x00000660


	//   ....[3]....
        /*0040*/ 	.word	0x00001d50


	//----- nvinfo : EIATTR_COOP_GROUP_MASK_REGIDS
	.align		4
.L_27:
        /*0044*/ 	.byte	0x04, 0x29
        /*0046*/ 	.short	(.L_29 - .L_28)


	//   ....[0]....
.L_28:
        /*0048*/ 	.word	0xffffffff


	//   ....[1]....
        /*004c*/ 	.word	0xffffffff


	//   ....[2]....
        /*0050*/ 	.word	0xffffffff


	//   ....[3]....
        /*0054*/ 	.word	0xffffffff


	//   ....[4]....
        /*0058*/ 	.word	0xffffffff


	//   ....[5]....
        /*005c*/ 	.word	0xffffffff


	//----- nvinfo : EIATTR_COOP_GROUP_INSTR_OFFSETS
	.align		4
.L_29:
        /*0060*/ 	.byte	0x04, 0x28
        /*0062*/ 	.short	(.L_31 - .L_30)


	//   ....[0]....
.L_30:
        /*0064*/ 	.word	0x00000060


	//   ....[1]....
        /*0068*/ 	.word	0x00000070


	//   ....[2]....
        /*006c*/ 	.word	0x00000130


	//   ....[3]....
        /*0070*/ 	.word	0x000002d0


	//   ....[4]....
        /*0074*/ 	.word	0x00000810


	//   ....[5]....
        /*0078*/ 	.word	0x00001260


	//----- nvinfo : EIATTR_REG_RECONFIG
	.align		4
.L_31:
        /*007c*/ 	.byte	0x01, 0x54
	.zero		2


	//----- nvinfo : EIATTR_SYSCALL_OFFSETS
	.align		4
        /*0080*/ 	.byte	0x04, 0x46
        /*0082*/ 	.short	(.L_33 - .L_32)


	//   ....[0]....
.L_32:
        /*0084*/ 	.word	0x00001420


	//----- nvinfo : EIATTR_MBARRIER_INSTR_OFFSETS
	.align		4
.L_33:
        /*0088*/ 	.byte	0x04, 0x39
        /*008a*/ 	.short	(.L_35 - .L_34)


	//   ....[0]....
.L_34:
        /*008c*/ 	.word	0x00000230
        /*0090*/ 	.word	0x000000ff
        /*0094*/ 	.word	0x00000000
        /*0098*/ 	.short	0x0100
        /*009a*/ 	.byte	0x08
	.zero		1


	//   ....[1]....
        /*009c*/ 	.word	0x00000240
        /*00a0*/ 	.word	0x000000ff
        /*00a4*/ 	.word	0x00000020
        /*00a8*/ 	.short	0x0100
        /*00aa*/ 	.byte	0x08
	.zero		1


	//   ....[2]....
        /*00ac*/ 	.word	0x00000250
        /*00b0*/ 	.word	0x000000ff
        /*00b4*/ 	.word	0x00000008
        /*00b8*/ 	.short	0x0100
        /*00ba*/ 	.byte	0x08
	.zero		1


	//   ....[3]....
        /*00bc*/ 	.word	0x00000260
        /*00c0*/ 	.word	0x000000ff
        /*00c4*/ 	.word	0x00000028
        /*00c8*/ 	.short	0x0100
        /*00ca*/ 	.byte	0x08
	.zero		1


	//   ....[4]....
        /*00cc*/ 	.word	0x00000270
        /*00d0*/ 	.word	0x000000ff
        /*00d4*/ 	.word	0x00000010
        /*00d8*/ 	.short	0x0100
        /*00da*/ 	.byte	0x08
	.zero		1


	//   ....[5]....
        /*00dc*/ 	.word	0x00000280
        /*00e0*/ 	.word	0x000000ff
        /*00e4*/ 	.word	0x00000030
        /*00e8*/ 	.short	0x0100
        /*00ea*/ 	.byte	0x08
	.zero		1


	//   ....[6]....
        /*00ec*/ 	.word	0x00000290
        /*00f0*/ 	.word	0x000000ff
        /*00f4*/ 	.word	0x00000018
        /*00f8*/ 	.short	0x0100
        /*00fa*/ 	.byte	0x08
	.zero		1


	//   ....[7]....
        /*00fc*/ 	.word	0x000002a0
        /*0100*/ 	.word	0x000000ff
        /*0104*/ 	.word	0x00000038
        /*0108*/ 	.short	0x0100
        /*010a*/ 	.byte	0x08
	.zero		1


	//   ....[8]....
        /*010c*/ 	.word	0x000006f0
        /*0110*/ 	.word	0x000000ff
        /*0114*/ 	.word	0x00000050
        /*0118*/ 	.short	0x0100
        /*011a*/ 	.byte	0x06
	.zero		1


	//   ....[9]....
        /*011c*/ 	.word	0x00000790
        /*0120*/ 	.word	0x000000ff
        /*0124*/ 	.word	0x00000058
        /*0128*/ 	.short	0x0100
        /*012a*/ 	.byte	0x06
	.zero		1


	//   ....[10]....
        /*012c*/ 	.word	0x000014e0
        /*0130*/ 	.word	0x00000003
        /*0134*/ 	.word	0x00000000
        /*0138*/ 	.short	0x010a
        /*013a*/ 	.byte	0x3f
	.zero		1


	//   ....[11]....
        /*013c*/ 	.word	0x00001520
        /*0140*/ 	.word	0x00000003
        /*0144*/ 	.word	0x00000000
        /*0148*/ 	.short	0x010a
        /*014a*/ 	.byte	0x3f
	.zero		1


	//   ....[12]....
        /*014c*/ 	.word	0x00001920
        /*0150*/ 	.word	0x00000005
        /*0154*/ 	.word	0x00000000
        /*0158*/ 	.short	0x010a
        /*015a*/ 	.byte	0x3f
	.zero		1


	//   ....[13]....
        /*015c*/ 	.word	0x00001960
        /*0160*/ 	.word	0x00000005
        /*0164*/ 	.word	0x00000000
        /*0168*/ 	.short	0x010a
        /*016a*/ 	.byte	0x3f
	.zero		1


	//   ....[14]....
        /*016c*/ 	.word	0x00001bf0
        /*0170*/ 	.word	0x00000005
        /*0174*/ 	.word	0x00000000
        /*0178*/ 	.short	0x0101
        /*017a*/ 	.byte	0x3f
	.zero		1


	//   ....[15]....
        /*017c*/ 	.word	0x00001dd0
        /*0180*/ 	.word	0x00000003
        /*0184*/ 	.word	0x00000000
        /*0188*/ 	.short	0x0101
        /*018a*/ 	.byte	0x3f
	.zero		1


	//   ....[16]....
        /*018c*/ 	.word	0x0000ad00
        /*0190*/ 	.word	0x00000016
        /*0194*/ 	.word	0x00000020
        /*0198*/ 	.short	0x010a
        /*019a*/ 	.byte	0x3f
	.zero		1


	//   ....[17]....
        /*019c*/ 	.word	0x0000b0e0
        /*01a0*/ 	.word	0x00000004
        /*01a4*/ 	.word	0x00000058
        /*01a8*/ 	.short	0x0101
        /*01aa*/ 	.byte	0x3f
	.zero		1


	//   ....[18]....
        /*01ac*/ 	.word	0x0000b7f0
        /*01b0*/ 	.word	0x00000005
        /*01b4*/ 	.word	0x00000000
        /*01b8*/ 	.short	0x010a
        /*01ba*/ 	.byte	0x3f
	.zero		1


	//   ....[19]....
        /*01bc*/ 	.word	0x0000b870
        /*01c0*/ 	.word	0x00000007
        /*01c4*/ 	.word	0x00000000
        /*01c8*/ 	.short	0x010a
        /*01ca*/ 	.byte	0x3f
	.zero		1


	//   ....[20]....
        /*01cc*/ 	.word	0x0000b900
        /*01d0*/ 	.word	0x00000006
        /*01d4*/ 	.word	0x00000000
        /*01d8*/ 	.short	0x010a
        /*01da*/ 	.byte	0x3f
	.zero		1


	//   ....[21]....
        /*01dc*/ 	.word	0x0000b990
        /*01e0*/ 	.word	0x00000003
        /*01e4*/ 	.word	0x00000000
        /*01e8*/ 	.short	0x010a
        /*01ea*/ 	.byte	0x3f
	.zero		1


	//   ....[22]....
        /*01ec*/ 	.word	0x0000b9f0
        /*01f0*/ 	.word	0x00000003
        /*01f4*/ 	.word	0x00000000
        /*01f8*/ 	.short	0x010a
        /*01fa*/ 	.byte	0x3f
	.zero		1


	//   ....[23]....
        /*01fc*/ 	.word	0x0000ba40
        /*0200*/ 	.word	0x00000005
        /*0204*/ 	.word	0x00000000
        /*0208*/ 	.short	0x010a
        /*020a*/ 	.byte	0x3f
	.zero		1


	//   ....[24]....
        /*020c*/ 	.word	0x0000bb10
        /*0210*/ 	.word	0x00000016
        /*0214*/ 	.word	0x00000020
        /*0218*/ 	.short	0x010a
        /*021a*/ 	.byte	0x3f
	.zero		1


	//   ....[25]....
        /*021c*/ 	.word	0x0000bbe0
        /*0220*/ 	.word	0x00000005
        /*0224*/ 	.word	0x00000000
        /*0228*/ 	.short	0x010a
        /*022a*/ 	.byte	0x3f
	.zero		1


	//   ....[26]....
        /*022c*/ 	.word	0x0000bc30
        /*0230*/ 	.word	0x00000007
        /*0234*/ 	.word	0x00000000
        /*0238*/ 	.short	0x010a
        /*023a*/ 	.byte	0x3f
	.zero		1


	//   ....[27]....
        /*023c*/ 	.word	0x0000bc80
        /*0240*/ 	.word	0x00000006
        /*0244*/ 	.word	0x00000000
        /*0248*/ 	.short	0x010a
        /*024a*/ 	.byte	0x3f
	.zero		1


	//----- nvinfo : EIATTR_NUM_MBARRIERS
	.align		4
.L_35:
        /*024c*/ 	.byte	0x03, 0x38
        /*024e*/ 	.short	0x000a


	//----- nvinfo : EIATTR_EXIT_INSTR_OFFSETS
	.align		4
        /*0250*/ 	.byte	0x04, 0x1c
        /*0252*/ 	.short	(.L_37 - .L_36)


	//   ....[0]....
.L_36:
        /*0254*/ 	.word	0x00000970


	//   ....[1]....
        /*0258*/ 	.word	0x00001190


	//   ....[2]....
        /*025c*/ 	.word	0x0000a2e0


	//   ....[3]....
        /*0260*/ 	.word	0x0000a840


	//   ....[4]....
        /*0264*/ 	.word	0x0000b9e0


	//----- nvinfo : EIATTR_MAX_THREADS
	.align		4
.L_37:
        /*0268*/ 	.byte	0x04, 0x05
        /*026a*/ 	.short	(.L_39 - .L_38)
.L_38:
        /*026c*/ 	.word	0x00000180
        /*0270*/ 	.word	0x00000001
        /*0274*/ 	.word	0x00000001


	//----- nvinfo : EIATTR_CRS_STACK_SIZE
	.align		4
.L_39:
        /*0278*/ 	.byte	0x04, 0x1e
        /*027a*/ 	.short	(.L_41 - .L_40)
.L_40:
        /*027c*/ 	.word	0x00000000


	//----- nvinfo : EIATTR_CBANK_PARAM_SIZE
	.align		4
.L_41:
        /*0280*/ 	.byte	0x03, 0x19
        /*0282*/ 	.short	0x0470


	//----- nvinfo : EIATTR_PARAM_CBANK
	.align		4
        /*0284*/ 	.byte	0x04, 0x0a
        /*0286*/ 	.short	(.L_43 - .L_42)
	.align		4
.L_42:
        /*0288*/ 	.word	index@(.nv.constant0._ZN7cutlass13device_kernelINS_4gemm6kernel13GemmUniversalIN4cute5tupleIJiiiiEEENS1_10collective13CollectiveMmaINS1_34MainloopSm90TmaGmmaWarpSpecializedILi4ENS5_IJNS4_1CILi4EEESB_NSA_ILi1EEEEEENS1_35KernelTmaWarpSpecializedCooperativeEEENS5_IJNSA_ILi128EEENSA_ILi256EEENSA_ILi64EEEEEENS_6half_tENS5_IJlSC_lEEESK_SL_NS4_8TiledMMAINS4_8MMA_AtomIJNS4_4SM904GMMA26MMA_64x256x16_F32F16F16_SSILNSP_5MajorE0ELSR_0ELNSP_7ScaleInE1ELSS_1EEEEEENS4_6LayoutINS5_IJNSA_ILi2EEESC_SC_EEENS5_IJSC_NSA_ILi0EEESY_EEEEENS5_IJNS4_10UnderscoreES11_S11_EEEEENS4_23SM90_TMA_LOAD_MULTICASTENS4_14ComposedLayoutINS4_7SwizzleILi3ELi4ELi3EEENS4_18smem_ptr_flag_bitsILi16EEENSV_INS5_IJNSA_ILi8EEESI_EEENS5_IJSI_SC_EEEEEEEvNS4_8identityES14_S1E_vS1F_EENS_8epilogue10collective6detail29Sm90TmaWarpSpecializedAdapterINS1I_15DefaultEpilogueISK_SL_SL_NS1H_6thread17LinearCombinationISK_Li1EffLNS1M_9ScaleType4KindE0ELNS_15FloatRoundStyleE2ESK_EENS1_15EpilogueDefaultEEEEEvvEEEEvNT_6ParamsE)
        /*028c*/ 	.short	0x0210
        /*028e*/ 	.short	0x0470


	//----- nvinfo : EIATTR_SW_WAR
	.align		4
.L_43:
        /*0290*/ 	.byte	0x04, 0x36
        /*0292*/ 	.short	(.L_45 - .L_44)
.L_44:
        /*0294*/ 	.word	0x00000008
.L_45:


//--------------------- .nv.callgraph             --------------------------
	.section	.nv.callgraph,"",@"SHT_CUDA_CALLGRAPH"
	.align	4
	.sectionentsize	8
	.align		4
        /*0000*/ 	.word	0x00000000
	.align		4
        /*0004*/ 	.word	0xffffffff
	.align		4
        /*0008*/ 	.word	index@(_ZN7cutlass13device_kernelINS_4gemm6kernel13GemmUniversalIN4cute5tupleIJiiiiEEENS1_10collective13CollectiveMmaINS1_34MainloopSm90TmaGmmaWarpSpecializedILi4ENS5_IJNS4_1CILi4EEESB_NSA_ILi1EEEEEENS1_35KernelTmaWarpSpecializedCooperativeEEENS5_IJNSA_ILi128EEENSA_ILi256EEENSA_ILi64EEEEEENS_6half_tENS5_IJlSC_lEEESK_SL_NS4_8TiledMMAINS4_8MMA_AtomIJNS4_4SM904GMMA26MMA_64x256x16_F32F16F16_SSILNSP_5MajorE0ELSR_0ELNSP_7ScaleInE1ELSS_1EEEEEENS4_6LayoutINS5_IJNSA_ILi2EEESC_SC_EEENS5_IJSC_NSA_ILi0EEESY_EEEEENS5_IJNS4_10UnderscoreES11_S11_EEEEENS4_23SM90_TMA_LOAD_MULTICASTENS4_14ComposedLayoutINS4_7SwizzleILi3ELi4ELi3EEENS4_18smem_ptr_flag_bitsILi16EEENSV_INS5_IJNSA_ILi8EEESI_EEENS5_IJSI_SC_EEEEEEEvNS4_8identityES14_S1E_vS1F_EENS_8epilogue10collective6detail29Sm90TmaWarpSpecializedAdapterINS1I_15DefaultEpilogueISK_SL_SL_NS1H_6thread17LinearCombinationISK_Li1EffLNS1M_9ScaleType4KindE0ELNS_15FloatRoundStyleE2ESK_EENS1_15EpilogueDefaultEEEEEvvEEEEvNT_6ParamsE)
	.align		4
        /*000c*/ 	.word	index@(__assertfail)
	.align		4
        /*0010*/ 	.word	0x00000000
	.align		4
        /*0014*/ 	.word	0xfffffffe
	.align		4
        /*0018*/ 	.word	0x00000000
	.align		4
        /*001c*/ 	.word	0xfffffffd
	.align		4
        /*0020*/ 	.word	0x00000000
	.align		4
        /*0024*/ 	.word	0xfffffffc


//--------------------- .nv.constant4             --------------------------
	.section	.nv.constant4,"a",@progbits
	.align	8
	.align		8
.nv.constant4:
        /*0000*/ 	.dword	__assertfail
	.align		8
        /*0008*/ 	.dword	__unnamed_1
	.align		8
        /*0010*/ 	.dword	_ZN40_INTERNAL_5b113b69_4_k_cu_2186cadf_271284cuda3std3__45__cpo5beginE
	.align		8
        /*0018*/ 	.dword	_ZN40_INTERNAL_5b113b69_4_k_cu_2186cadf_271284cuda3std3__45__cpo3endE
	.align		8
        /*0020*/ 	.dword	_ZN40_INTERNAL_5b113b69_4_k_cu_2186cadf_271284cuda3std3__45__cpo6cbeginE
	.align		8
        /*0028*/ 	.dword	_ZN40_INTERNAL_5b113b69_4_k_cu_2186cadf_271284cuda3std3__45__cpo4cendE
	.align		8
        /*0030*/ 	.dword	_ZN40_INTERNAL_5b113b69_4_k_cu_2186cadf_271284cuda3std3__442_GLOBAL__N__5b113b69_4_k_cu_2186cadf_271286ignoreE
	.align		8
        /*0038*/ 	.dword	_ZN40_INTERNAL_5b113b69_4_k_cu_2186cadf_271284cuda3std3__419piecewise_constructE
	.align		8
        /*0040*/ 	.dword	_ZN40_INTERNAL_5b113b69_4_k_cu_2186cadf_271284cuda3std3__48in_placeE
	.align		8
        /*0048*/ 	.dword	_ZN40_INTERNAL_5b113b69_4_k_cu_2186cadf_271284cuda3std6ranges3__45__cpo4swapE
	.align		8
        /*0050*/ 	.dword	_ZN40_INTERNAL_5b113b69_4_k_cu_2186cadf_271284cuda3std6ranges3__45__cpo9iter_moveE
	.align		8
        /*0058*/ 	.dword	_ZN40_INTERNAL_5b113b69_4_k_cu_2186cadf_271284cute7productE
	.align		8
        /*0060*/ 	.dword	_ZN40_INTERNAL_5b113b69_4_k_cu_2186cadf_271284cute1_E
	.align		8
        /*0068*/ 	.dword	$str$22
	.align		8
        /*0070*/ 	.dword	$str$23


//--------------------- .text._ZN7cutlass13device_kernelINS_4gemm6kernel13GemmUniversalIN4cute5tupleIJiiiiEEENS1_10collective13CollectiveMmaINS1_34MainloopSm90TmaGmmaWarpSpecializedILi4ENS5_IJNS4_1CILi4EEESB_NSA_ILi1EEEEEENS1_35KernelTmaWarpSpecializedCooperativeEEENS5_IJNSA_ILi128EEENSA_ILi256EEENSA_ILi64EEEEEENS_6half_tENS5_IJlSC_lEEESK_SL_NS4_8TiledMMAINS4_8MMA_AtomIJNS4_4SM904GMMA26MMA_64x256x16_F32F16F16_SSILNSP_5MajorE0ELSR_0ELNSP_7ScaleInE1ELSS_1EEEEEENS4_6LayoutINS5_IJNSA_ILi2EEESC_SC_EEENS5_IJSC_NSA_ILi0EEESY_EEEEENS5_IJNS4_10UnderscoreES11_S11_EEEEENS4_23SM90_TMA_LOAD_MULTICASTENS4_14ComposedLayoutINS4_7SwizzleILi3ELi4ELi3EEENS4_18smem_ptr_flag_bitsILi16EEENSV_INS5_IJNSA_ILi8EEESI_EEENS5_IJSI_SC_EEEEEEEvNS4_8identityES14_S1E_vS1F_EENS_8epilogue10collective6detail29Sm90TmaWarpSpecializedAdapterINS1I_15DefaultEpilogueISK_SL_SL_NS1H_6thread17LinearCombinationISK_Li1EffLNS1M_9ScaleType4KindE0ELNS_15FloatRoundStyleE2ESK_EENS1_15EpilogueDefaultEEEEEvvEEEEvNT_6ParamsE --------------------------
	.section	.text._ZN7cutlass13device_kernelINS_4gemm6kernel13GemmUniversalIN4cute5tupleIJiiiiEEENS1_10collective13CollectiveMmaINS1_34MainloopSm90TmaGmmaWarpSpecializedILi4ENS5_IJNS4_1CILi4EEESB_NSA_ILi1EEEEEENS1_35KernelTmaWarpSpecializedCooperativeEEENS5_IJNSA_ILi128EEENSA_ILi256EEENSA_ILi64EEEEEENS_6half_tENS5_IJlSC_lEEESK_SL_NS4_8TiledMMAINS4_8MMA_AtomIJNS4_4SM904GMMA26MMA_64x256x16_F32F16F16_SSILNSP_5MajorE0ELSR_0ELNSP_7ScaleInE1ELSS_1EEEEEENS4_6LayoutINS5_IJNSA_ILi2EEESC_SC_EEENS5_IJSC_NSA_ILi0EEESY_EEEEENS5_IJNS4_10UnderscoreES11_S11_EEEEENS4_23SM90_TMA_LOAD_MULTICASTENS4_14ComposedLayoutINS4_7SwizzleILi3ELi4ELi3EEENS4_18smem_ptr_flag_bitsILi16EEENSV_INS5_IJNSA_ILi8EEESI_EEENS5_IJSI_SC_EEEEEEEvNS4_8identityES14_S1E_vS1F_EENS_8epilogue10collective6detail29Sm90TmaWarpSpecializedAdapterINS1I_15DefaultEpilogueISK_SL_SL_NS1H_6thread17LinearCombinationISK_Li1EffLNS1M_9ScaleType4KindE0ELNS_15FloatRoundStyleE2ESK_EENS1_15EpilogueDefaultEEEEEvvEEEEvNT_6ParamsE,"ax",@progbits
	.align	128
.text._ZN7cutlass13device_kernelINS_4gemm6kernel13GemmUniversalIN4cute5tupleIJiiiiEEENS1_10collective13CollectiveMmaINS1_34MainloopSm90TmaGmmaWarpSpecializedILi4ENS5_IJNS4_1CILi4EEESB_NSA_ILi1EEEEEENS1_35KernelTmaWarpSpecializedCooperativeEEENS5_IJNSA_ILi128EEENSA_ILi256EEENSA_ILi64EEEEEENS_6half_tENS5_IJlSC_lEEESK_SL_NS4_8TiledMMAINS4_8MMA_AtomIJNS4_4SM904GMMA26MMA_64x256x16_F32F16F16_SSILNSP_5MajorE0ELSR_0ELNSP_7ScaleInE1ELSS_1EEEEEENS4_6LayoutINS5_IJNSA_ILi2EEESC_SC_EEENS5_IJSC_NSA_ILi0EEESY_EEEEENS5_IJNS4_10UnderscoreES11_S11_EEEEENS4_23SM90_TMA_LOAD_MULTICASTENS4_14ComposedLayoutINS4_7SwizzleILi3ELi4ELi3EEENS4_18smem_ptr_flag_bitsILi16EEENSV_INS5_IJNSA_ILi8EEESI_EEENS5_IJSI_SC_EEEEEEEvNS4_8identityES14_S1E_vS1F_EENS_8epilogue10collective6detail29Sm90TmaWarpSpecializedAdapterINS1I_15DefaultEpilogueISK_SL_SL_NS1H_6thread17LinearCombinationISK_Li1EffLNS1M_9ScaleType4KindE0ELNS_15FloatRoundStyleE2ESK_EENS1_15EpilogueDefaultEEEEEvvEEEEvNT_6ParamsE:
        .type           _ZN7cutlass13device_kernelINS_4gemm6kernel13GemmUniversalIN4cute5tupleIJiiiiEEENS1_10collective13CollectiveMmaINS1_34MainloopSm90TmaGmmaWarpSpecializedILi4ENS5_IJNS4_1CILi4EEESB_NSA_ILi1EEEEEENS1_35KernelTmaWarpSpecializedCooperativeEEENS5_IJNSA_ILi128EEENSA_ILi256EEENSA_ILi64EEEEEENS_6half_tENS5_IJlSC_lEEESK_SL_NS4_8TiledMMAINS4_8MMA_AtomIJNS4_4SM904GMMA26MMA_64x256x16_F32F16F16_SSILNSP_5MajorE0ELSR_0ELNSP_7ScaleInE1ELSS_1EEEEEENS4_6LayoutINS5_IJNSA_ILi2EEESC_SC_EEENS5_IJSC_NSA_ILi0EEESY_EEEEENS5_IJNS4_10UnderscoreES11_S11_EEEEENS4_23SM90_TMA_LOAD_MULTICASTENS4_14ComposedLayoutINS4_7SwizzleILi3ELi4ELi3EEENS4_18smem_ptr_flag_bitsILi16EEENSV_INS5_IJNSA_ILi8EEESI_EEENS5_IJSI_SC_EEEEEEEvNS4_8identityES14_S1E_vS1F_EENS_8epilogue10collective6detail29Sm90TmaWarpSpecializedAdapterINS1I_15DefaultEpilogueISK_SL_SL_NS1H_6thread17LinearCombinationISK_Li1EffLNS1M_9ScaleType4KindE0ELNS_15FloatRoundStyleE2ESK_EENS1_15EpilogueDefaultEEEEEvvEEEEvNT_6ParamsE,@function
        .size           _ZN7cutlass13device_kernelINS_4gemm6kernel13GemmUniversalIN4cute5tupleIJiiiiEEENS1_10collective13CollectiveMmaINS1_34MainloopSm90TmaGmmaWarpSpecializedILi4ENS5_IJNS4_1CILi4EEESB_NSA_ILi1EEEEEENS1_35KernelTmaWarpSpecializedCooperativeEEENS5_IJNSA_ILi128EEENSA_ILi256EEENSA_ILi64EEEEEENS_6half_tENS5_IJlSC_lEEESK_SL_NS4_8TiledMMAINS4_8MMA_AtomIJNS4_4SM904GMMA26MMA_64x256x16_F32F16F16_SSILNSP_5MajorE0ELSR_0ELNSP_7ScaleInE1ELSS_1EEEEEENS4_6LayoutINS5_IJNSA_ILi2EEESC_SC_EEENS5_IJSC_NSA_ILi0EEESY_EEEEENS5_IJNS4_10UnderscoreES11_S11_EEEEENS4_23SM90_TMA_LOAD_MULTICASTENS4_14ComposedLayoutINS4_7SwizzleILi3ELi4ELi3EEENS4_18smem_ptr_flag_bitsILi16EEENSV_INS5_IJNSA_ILi8EEESI_EEENS5_IJSI_SC_EEEEEEEvNS4_8identityES14_S1E_vS1F_EENS_8epilogue10collective6detail29Sm90TmaWarpSpecializedAdapterINS1I_15DefaultEpilogueISK_SL_SL_NS1H_6thread17LinearCombinationISK_Li1EffLNS1M_9ScaleType4KindE0ELNS_15FloatRoundStyleE2ESK_EENS1_15EpilogueDefaultEEEEEvvEEEEvNT_6ParamsE,(.L_x_325 - _ZN7cutlass13device_kernelINS_4gemm6kernel13GemmUniversalIN4cute5tupleIJiiiiEEENS1_10collective13CollectiveMmaINS1_34MainloopSm90TmaGmmaWarpSpecializedILi4ENS5_IJNS4_1CILi4EEESB_NSA_ILi1EEEEEENS1_35KernelTmaWarpSpecializedCooperativeEEENS5_IJNSA_ILi128EEENSA_ILi256EEENSA_ILi64EEEEEENS_6half_tENS5_IJlSC_lEEESK_SL_NS4_8TiledMMAINS4_8MMA_AtomIJNS4_4SM904GMMA26MMA_64x256x16_F32F16F16_SSILNSP_5MajorE0ELSR_0ELNSP_7ScaleInE1ELSS_1EEEEEENS4_6LayoutINS5_IJNSA_ILi2EEESC_SC_EEENS5_IJSC_NSA_ILi0EEESY_EEEEENS5_IJNS4_10UnderscoreES11_S11_EEEEENS4_23SM90_TMA_LOAD_MULTICASTENS4_14ComposedLayoutINS4_7SwizzleILi3ELi4ELi3EEENS4_18smem_ptr_flag_bitsILi16EEENSV_INS5_IJNSA_ILi8EEESI_EEENS5_IJSI_SC_EEEEEEEvNS4_8identityES14_S1E_vS1F_EENS_8epilogue10collective6detail29Sm90TmaWarpSpecializedAdapterINS1I_15DefaultEpilogueISK_SL_SL_NS1H_6thread17LinearCombinationISK_Li1EffLNS1M_9ScaleType4KindE0ELNS_15FloatRoundStyleE2ESK_EENS1_15EpilogueDefaultEEEEEvvEEEEvNT_6ParamsE)
        .other          _ZN7cutlass13device_kernelINS_4gemm6kernel13GemmUniversalIN4cute5tupleIJiiiiEEENS1_10collective13CollectiveMmaINS1_34MainloopSm90TmaGmmaWarpSpecializedILi4ENS5_IJNS4_1CILi4EEESB_NSA_ILi1EEEEEENS1_35KernelTmaWarpSpecializedCooperativeEEENS5_IJNSA_ILi128EEENSA_ILi256EEENSA_ILi64EEEEEENS_6half_tENS5_IJlSC_lEEESK_SL_NS4_8TiledMMAINS4_8MMA_AtomIJNS4_4SM904GMMA26MMA_64x256x16_F32F16F16_SSILNSP_5MajorE0ELSR_0ELNSP_7ScaleInE1ELSS_1EEEEEENS4_6LayoutINS5_IJNSA_ILi2EEESC_SC_EEENS5_IJSC_NSA_ILi0EEESY_EEEEENS5_IJNS4_10UnderscoreES11_S11_EEEEENS4_23SM90_TMA_LOAD_MULTICASTENS4_14ComposedLayoutINS4_7SwizzleILi3ELi4ELi3EEENS4_18smem_ptr_flag_bitsILi16EEENSV_INS5_IJNSA_ILi8EEESI_EEENS5_IJSI_SC_EEEEEEEvNS4_8identityES14_S1E_vS1F_EENS_8epilogue10collective6detail29Sm90TmaWarpSpecializedAdapterINS1I_15DefaultEpilogueISK_SL_SL_NS1H_6thread17LinearCombinationISK_Li1EffLNS1M_9ScaleType4KindE0ELNS_15FloatRoundStyleE2ESK_EENS1_15EpilogueDefaultEEEEEvvEEEEvNT_6ParamsE,@"STO_CUDA_ENTRY STV_DEFAULT"
_ZN7cutlass13device_kernelINS_4gemm6kernel13GemmUniversalIN4cute5tupleIJiiiiEEENS1_10collective13CollectiveMmaINS1_34MainloopSm90TmaGmmaWarpSpecializedILi4ENS5_IJNS4_1CILi4EEESB_NSA_ILi1EEEEEENS1_35KernelTmaWarpSpecializedCooperativeEEENS5_IJNSA_ILi128EEENSA_ILi256EEENSA_ILi64EEEEEENS_6half_tENS5_IJlSC_lEEESK_SL_NS4_8TiledMMAINS4_8MMA_AtomIJNS4_4SM904GMMA26MMA_64x256x16_F32F16F16_SSILNSP_5MajorE0ELSR_0ELNSP_7ScaleInE1ELSS_1EEEEEENS4_6LayoutINS5_IJNSA_ILi2EEESC_SC_EEENS5_IJSC_NSA_ILi0EEESY_EEEEENS5_IJNS4_10UnderscoreES11_S11_EEEEENS4_23SM90_TMA_LOAD_MULTICASTENS4_14ComposedLayoutINS4_7SwizzleILi3ELi4ELi3EEENS4_18smem_ptr_flag_bitsILi16EEENSV_INS5_IJNSA_ILi8EEESI_EEENS5_IJSI_SC_EEEEEEEvNS4_8identityES14_S1E_vS1F_EENS_8epilogue10collective6detail29Sm90TmaWarpSpecializedAdapterINS1I_15DefaultEpilogueISK_SL_SL_NS1H_6thread17LinearCombinationISK_Li1EffLNS1M_9ScaleType4KindE0ELNS_15FloatRoundStyleE2ESK_EENS1_15EpilogueDefaultEEEEEvvEEEEvNT_6ParamsE:
[----:B------:R-:W0:Y:S01]  /*0000*/  LDC R1, c[0x0][0x28] ;  /* 0x00000a00ff017b82 */ /* 0x000e220000000800 */
[----:B------:R-:W1:Y:S01]  /*0010*/  S2R R18, SR_TID.X ;  /* 0x0000000000127919 */ /* 0x000e620000002100 */
[----:B------:R-:W-:Y:S01]  /*0020*/  ELECT P0, URZ, PT ;  /* 0x00000000003f782f */ /* 0x000fe20003800000 */
[----:B------:R-:W-:Y:S01]  /*0030*/  BSSY B0, `(.L_x_0) ;  /* 0x000000f000007945 */ /* 0x000fe20003800000 */
[--C-:B-1----:R-:W-:Y:S02]  /*0040*/  SHF.R.U32.HI R0, RZ, 0x5, R18.reuse ;  /* 0x00000005ff007819 */ /* 0x102fe40000011612 */
[----:B------:R-:W-:-:S03]  /*0050*/  SHF.R.U32.HI R3, RZ, 0x7, R18 ;  /* 0x00000007ff037819 */ /* 0x000fc60000011612 */
[----:B------:R-:W1:Y:S04]  /*0060*/  SHFL.IDX PT, R2, R0, RZ, 0x1f ;  /* 0x00001fff00027589 */ /* 0x000e6800000e0000 */
[----:B------:R2:W3:Y:S01]  /*0070*/  SHFL.IDX PT, R5, R3, RZ, 0x1f ;  /* 0x00001fff03057589 */ /* 0x0004e200000e0000 */
[----:B-1----:R-:W-:-:S13]  /*0080*/  ISETP.NE.OR P0, PT, R2, RZ, !P0 ;  /* 0x000000ff0200720c */ /* 0x002fda0004705670 */
[----:B0-23--:R-:W-:Y:S05]  /*0090*/  @P0 BRA `(.L_x_1) ;  /* 0x0000000000200947 */ /* 0x00dfea0003800000 */
[----:B------:R-:W-:Y:S02]  /*00a0*/  ULDC.64 UR4, c[0x0][0x198] ;  /* 0x0000660000047ab9 */ /* 0x000fe40000000a00 */
[----:B------:R-:W-:Y:S02]  /*00b0*/  UIADD3 UR6, UP0, UR4, 0xf0, URZ ;  /* 0x000000f004067890 */ /* 0x000fe4000ff1e03f */
[----:B------:R-:W-:Y:S02]  /*00c0*/  UIADD3 UR4, UP1, UR4, 0x1f0, URZ ;  /* 0x000001f004047890 */ /* 0x000fe4000ff3e03f */
[----:B------:R-:W-:Y:S02]  /*00d0*/  UIADD3.X UR7, URZ, UR5, URZ, UP0, !UPT ;  /* 0x000000053f077290 */ /* 0x000fe400087fe43f */
[----:B------:R-:W-:-:S07]  /*00e0*/  UIADD3.X UR5, URZ, UR5, URZ, UP1, !UPT ;  /* 0x000000053f057290 */ /* 0x000fce0008ffe43f */
[----:B------:R0:W-:Y:S02]  /*00f0*/  UTMACCTL.PF [UR6] ;  /* 0x00000000060079b9 */ /* 0x0001e40008040000 */
[----:B------:R0:W-:Y:S02]  /*0100*/  UTMACCTL.PF [UR4] ;  /* 0x00000000040079b9 */ /* 0x0001e40008040000 */
[----:B0-----:R-:W-:Y:S01]  /*0110*/  NOP ;  /* 0x0000000000007918 */ /* 0x001fe20000000000 */
.L_x_1:
[----:B------:R-:W-:Y:S05]  /*0120*/  BSYNC B0 ;  /* 0x0000000000007941 */ /* 0x000fea0003800000 */
.L_x_0:
[----:B------:R-:W0:Y:S02]  /*0130*/  SHFL.IDX PT, R3, R0, RZ, 0x1f ;  /* 0x00001fff00037589 */ /* 0x000e2400000e0000 */
[----:B0-----:R-:W-:-:S13]  /*0140*/  ISETP.NE.AND P0, PT, R3, RZ, PT ;  /* 0x000000ff0300720c */ /* 0x001fda0003f05270 */
[----:B------:R-:W-:Y:S05]  /*0150*/  @P0 BRA `(.L_x_2) ;  /* 0x0000000000580947 */ /* 0x000fea0003800000 */
[----:B------:R-:W0:Y:S01]  /*0160*/  S2UR UR8, SR_CgaCtaId ;  /* 0x00000000000879c3 */ /* 0x000e220000008800 */
[----:B------:R-:W-:Y:S01]  /*0170*/  UMOV UR4, 0x400 ;  /* 0x0000040000047882 */ /* 0x000fe20000000000 */
[----:B------:R-:W-:Y:S01]  /*0180*/  UMOV UR5, 0x1 ;  /* 0x0000000100057882 */ /* 0x000fe20000000000 */
[----:B------:R-:W-:Y:S01]  /*0190*/  UMOV UR6, 0xe ;  /* 0x0000000e00067882 */ /* 0x000fe20000000000 */
[----:B------:R-:W-:Y:S01]  /*01a0*/  ELECT P0, URZ, PT ;  /* 0x00000000003f782f */ /* 0x000fe20003800000 */
[----:B------:R-:W-:-:S04]  /*01b0*/  UIADD3 UR6, -UR6, 0x100000, URZ ;  /* 0x0010000006067890 */ /* 0x000fc8000fffe13f */
[----:B------:R-:W-:Y:S02]  /*01c0*/  USHF.L.U32 UR7, UR6, 0xb, URZ ;  /* 0x0000000b06077899 */ /* 0x000fe4000800063f */
[----:B------:R-:W-:Y:S02]  /*01d0*/  USHF.L.U32 UR6, UR6, 0x1, URZ ;  /* 0x0000000106067899 */ /* 0x000fe4000800063f */
[----:B0-----:R-:W-:Y:S02]  /*01e0*/  ULEA UR8, UR8, UR4, 0x18 ;  /* 0x0000000408087291 */ /* 0x001fe4000f8ec03f */
[----:B------:R-:W-:-:S04]  /*01f0*/  UIADD3 UR4, -UR5, 0x100000, URZ ;  /* 0x0010000005047890 */ /* 0x000fc8000fffe13f */
[----:B------:R-:W-:Y:S02]  /*0200*/  USHF.L.U32 UR5, UR4, 0xb, URZ ;  /* 0x0000000b04057899 */ /* 0x000fe4000800063f */
[----:B------:R-:W-:Y:S01]  /*0210*/  USHF.L.U32 UR4, UR4, 0x1, URZ ;  /* 0x0000000104047899 */ /* 0x000fe2000800063f */
[----:B------:R-:W0:Y:S11]  /*0220*/  FENCE.VIEW.ASYNC.S ;  /* 0x00000000000073c6 */ /* 0x000e360000000000 */
[----:B0-----:R0:W1:Y:S01]  /*0230*/  SYNCS.EXCH.64 URZ, [UR8], UR4 ;  /* 0x00000004083f75b2 */ /* 0x0010620008000100 */
[----:B------:R0:W2:Y:S01]  /*0240*/  SYNCS.EXCH.64 URZ, [UR8+0x20], UR6 ;  /* 0x00002006083f75b2 */ /* 0x0000a20008000100 */
[----:B------:R0:W3:Y:S01]  /*0250*/  SYNCS.EXCH.64 URZ, [UR8+0x8], UR4 ;  /* 0x00000804083f75b2 */ /* 0x0000e20008000100 */
[----:B------:R0:W4:Y:S01]  /*0260*/  SYNCS.EXCH.64 URZ, [UR8+0x28], UR6 ;  /* 0x00002806083f75b2 */ /* 0x0001220008000100 */
[----:B------:R0:W0:Y:S01]  /*0270*/  SYNCS.EXCH.64 URZ, [UR8+0x10], UR4 ;  /* 0x00001004083f75b2 */ /* 0x0000220008000100 */
[----:B------:R0:W0:Y:S01]  /*0280*/  SYNCS.EXCH.64 URZ, [UR8+0x30], UR6 ;  /* 0x00003006083f75b2 */ /* 0x0000220008000100 */
[----:B------:R0:W0:Y:S01]  /*0290*/  SYNCS.EXCH.64 URZ, [UR8+0x18], UR4 ;  /* 0x00001804083f75b2 */ /* 0x0000220008000100 */
[----:B------:R0:W0:Y:S01]  /*02a0*/  SYNCS.EXCH.64 URZ, [UR8+0x38], UR6 ;  /* 0x00003806083f75b2 */ /* 0x0000220008000100 */
[----:B------:R-:W-:Y:S01]  /*02b0*/  NOP ;  /* 0x0000000000007918 */ /* 0x000fe20000000000 */
.L_x_2:
[----:B------:R-:W-:Y:S01]  /*02c0*/  SHF.R.S32.HI R7, RZ, 0x1f, R18 ;  /* 0x0000001fff077819 */ /* 0x000fe20000011412 */
[----:B------:R-:W5:Y:S01]  /*02d0*/  SHFL.IDX PT, R0, R0, RZ, 0x1f ;  /* 0x00001fff00007589 */ /* 0x000f6200000e0000 */
[----:B0-----:R-:W0:Y:S01]  /*02e0*/  S2UR UR8, SR_CTAID.X ;  /* 0x00000000000879c3 */ /* 0x001e220000002500 */
[----:B------:R-:W-:Y:S02]  /*02f0*/  ELECT P0, URZ, PT ;  /* 0x00000000003f782f */ /* 0x000fe40003800000 */
[----:B------:R-:W-:Y:S01]  /*0300*/  LEA.HI R7, R7, R18, RZ, 0x7 ;  /* 0x0000001207077211 */ /* 0x000fe200078f38ff */
[----:B------:R-:W1:Y:S01]  /*0310*/  S2R R4, SR_CTAID.Y ;  /* 0x0000000000047919 */ /* 0x000e620000002600 */
[----:B------:R-:W-:Y:S01]  /*0320*/  SHF.R.S32.HI R8, RZ, 0x1f, R3 ;  /* 0x0000001fff087819 */ /* 0x000fe20000011403 */
[----:B------:R-:W-:Y:S01]  /*0330*/  ULDC UR4, c[0x0][0x150] ;  /* 0x0000540000047ab9 */ /* 0x000fe20000000800 */
[----:B------:R-:W-:Y:S01]  /*0340*/  LOP3.LUT R7, R7, 0xffffff80, RZ, 0xc0, !PT ;  /* 0xffffff8007077812 */ /* 0x000fe200078ec0ff */
[----:B------:R-:W-:Y:S01]  /*0350*/  NOP ;  /* 0x0000000000007918 */ /* 0x000fe20000000000 */
[----:B------:R-:W-:Y:S01]  /*0360*/  LEA.HI R8, R8, R3, RZ, 0x2 ;  /* 0x0000000308087211 */ /* 0x000fe200078f10ff */
[----:B------:R-:W2:Y:S01]  /*0370*/  LDC R10, c[0x0][0x144] ;  /* 0x00005100ff0a7b82 */ /* 0x000ea20000000800 */
[----:B------:R-:W-:Y:S01]  /*0380*/  NOP ;  /* 0x0000000000007918 */ /* 0x000fe20000000000 */
[----:B------:R-:W-:Y:S01]  /*0390*/  IMAD.IADD R6, R18, 0x1, -R7 ;  /* 0x0000000112067824 */ /* 0x000fe200078e0a07 */
[----:B------:R-:W-:Y:S01]  /*03a0*/  LOP3.LUT R8, R8, 0x3ffffffc, RZ, 0xc0, !PT ;  /* 0x3ffffffc08087812 */ /* 0x000fe200078ec0ff */
[----:B------:R-:W-:Y:S01]  /*03b0*/  IMAD.MOV.U32 R22, RZ, RZ, 0x1 ;  /* 0x00000001ff167424 */ /* 0x000fe200078e00ff */
[----:B------:R-:W-:-:S02]  /*03c0*/  ISETP.NE.AND P3, PT, R5, RZ, PT ;  /* 0x000000ff0500720c */ /* 0x000fc40003f65270 */
[----:B------:R-:W-:Y:S01]  /*03d0*/  SHF.R.S32.HI R7, RZ, 0x1f, R6 ;  /* 0x0000001fff077819 */ /* 0x000fe20000011406 */
[----:B------:R-:W-:Y:S01]  /*03e0*/  IMAD.IADD R8, R3, 0x1, -R8 ;  /* 0x0000000103087824 */ /* 0x000fe200078e0a08 */
[----:B------:R-:W3:Y:S02]  /*03f0*/  LDC R12, c[0x0][0x140] ;  /* 0x00005000ff0c7b82 */ /* 0x000ee40000000800 */
[----:B------:R-:W-:Y:S02]  /*0400*/  LEA.HI R7, R7, R6, RZ, 0x3 ;  /* 0x0000000607077211 */ /* 0x000fe400078f18ff */
[----:B-----5:R-:W-:Y:S02]  /*0410*/  ISETP.NE.OR P0, PT, R0, RZ, !P0 ;  /* 0x000000ff0000720c */ /* 0x020fe40004705670 */
[--C-:B------:R-:W-:Y:S02]  /*0420*/  SHF.R.S32.HI R0, RZ, 0x3, R7.reuse ;  /* 0x00000003ff007819 */ /* 0x100fe40000011407 */
[----:B------:R-:W-:-:S02]  /*0430*/  SHF.R.S32.HI R7, RZ, 0x1f, R7 ;  /* 0x0000001fff077819 */ /* 0x000fc40000011407 */
[----:B0-----:R-:W-:Y:S02]  /*0440*/  I2FP.F32.U32 R9, UR8 ;  /* 0x0000000800097c45 */ /* 0x001fe40008201000 */
[----:B------:R-:W-:-:S03]  /*0450*/  LEA.HI R7, R7, R0, RZ, 0x2 ;  /* 0x0000000007077211 */ /* 0x000fc600078f10ff */
[----:B------:R-:W-:Y:S01]  /*0460*/  FMUL R9, R9, UR4 ;  /* 0x0000000409097c20 */ /* 0x000fe20008400000 */
[----:B------:R-:W-:Y:S01]  /*0470*/  LOP3.LUT R7, R7, 0xfffffffc, RZ, 0xc0, !PT ;  /* 0xfffffffc07077812 */ /* 0x000fe200078ec0ff */
[----:B------:R-:W-:Y:S01]  /*0480*/  VOTEU.ALL UP0, P0 ;  /* 0x00000000003f7886 */ /* 0x000fe20000000000 */
[----:B-1----:R-:W-:Y:S01]  /*0490*/  I2FP.F32.U32 R11, R4 ;  /* 0x00000004000b7245 */ /* 0x002fe20000201000 */
[----:B------:R-:W-:Y:S01]  /*04a0*/  ULDC UR4, c[0x0][0x154] ;  /* 0x0000550000047ab9 */ /* 0x000fe20000000800 */
[----:B------:R-:W-:Y:S01]  /*04b0*/  VOTEU.ALL UP1, P0 ;  /* 0x00000000003f7886 */ /* 0x000fe20000020000 */
[----:B------:R-:W-:Y:S01]  /*04c0*/  IMAD.IADD R7, R0, 0x1, -R7 ;  /* 0x0000000100077824 */ /* 0x000fe200078e0a07 */
[----:B------:R-:W0:Y:S01]  /*04d0*/  F2I.U32.TRUNC.NTZ R9, R9 ;  /* 0x0000000900097305 */ /* 0x000e22000020f000 */
[----:B------:R-:W1:Y:S01]  /*04e0*/  @!UP0 S2UR UR7, SR_CgaCtaId ;  /* 0x00000000000789c3 */ /* 0x000e620000008800 */
[----:B------:R-:W-:Y:S01]  /*04f0*/  @!UP0 UMOV UR6, 0x400 ;  /* 0x0000040000068882 */ /* 0x000fe20000000000 */
[----:B------:R-:W-:Y:S01]  /*0500*/  IMAD R8, R8, 0x4, R7 ;  /* 0x0000000408087824 */ /* 0x000fe200078e0207 */
[----:B---3--:R-:W-:-:S04]  /*0510*/  ISETP.EQ.U32.AND P2, PT, R12, 0x1, PT ;  /* 0x000000010c00780c */ /* 0x008fc80003f42070 */
[----:B------:R-:W-:-:S04]  /*0520*/  SHF.R.S32.HI R3, RZ, 0x1f, R8 ;  /* 0x0000001fff037819 */ /* 0x000fc80000011408 */
[----:B------:R-:W-:Y:S01]  /*0530*/  LEA.HI R0, R3, R8, RZ, 0x2 ;  /* 0x0000000803007211 */ /* 0x000fe200078f10ff */
[----:B0-----:R-:W-:-:S03]  /*0540*/  IMAD.MOV R7, RZ, RZ, -R9 ;  /* 0x000000ffff077224 */ /* 0x001fc600078e0a09 */
[----:B------:R-:W-:Y:S01]  /*0550*/  LOP3.LUT R9, R0, 0xfffffffc, RZ, 0xc0, !PT ;  /* 0xfffffffc00097812 */ /* 0x000fe200078ec0ff */
[----:B--2---:R-:W-:Y:S02]  /*0560*/  IMAD R3, R10, R7, UR8 ;  /* 0x000000080a037e24 */ /* 0x004fe4000f8e0207 */
[----:B------:R-:W-:Y:S02]  /*0570*/  FMUL R10, R11, UR4 ;  /* 0x000000040b0a7c20 */ /* 0x000fe40008400000 */
[C---:B------:R-:W-:Y:S01]  /*0580*/  IMAD.IADD R0, R8.reuse, 0x1, -R9 ;  /* 0x0000000108007824 */ /* 0x040fe200078e0a09 */
[----:B------:R-:W0:Y:S01]  /*0590*/  LDC R7, c[0x0][0x148] ;  /* 0x00005200ff077b82 */ /* 0x000e220000000800 */
[----:B------:R-:W-:Y:S01]  /*05a0*/  SHF.R.S32.HI R9, RZ, 0x1f, R2 ;  /* 0x0000001fff097819 */ /* 0x000fe20000011402 */
[----:B------:R-:W-:Y:S01]  /*05b0*/  IMAD.SHL.U32 R11, R8, 0x4, RZ ;  /* 0x00000004080b7824 */ /* 0x000fe200078e00ff */
[----:B------:R-:W-:Y:S01]  /*05c0*/  UMOV UR4, 0x20 ;  /* 0x0000002000047882 */ /* 0x000fe20000000000 */
[----:B------:R-:W-:Y:S01]  /*05d0*/  ISETP.NE.AND P4, PT, R0, R3, PT ;  /* 0x000000030000720c */ /* 0x000fe20003f85270 */
[----:B------:R-:W2:Y:S01]  /*05e0*/  F2I.U32.TRUNC.NTZ R10, R10 ;  /* 0x0000000a000a7305 */ /* 0x000ea2000020f000 */
[----:B------:R-:W-:Y:S01]  /*05f0*/  LEA.HI R9, R9, R2, RZ, 0x2 ;  /* 0x0000000209097211 */ /* 0x000fe200078f10ff */
[----:B------:R-:W-:-:S04]  /*0600*/  @!UP0 UIADD3 UR4, -UR4, 0x100000, URZ ;  /* 0x0010000004048890 */ /* 0x000fc8000fffe13f */
[----:B------:R-:W-:Y:S02]  /*0610*/  @!UP0 USHF.L.U32 UR5, UR4, 0xb, URZ ;  /* 0x0000000b04058899 */ /* 0x000fe4000800063f */
[----:B------:R-:W-:Y:S01]  /*0620*/  @!UP0 USHF.L.U32 UR4, UR4, 0x1, URZ ;  /* 0x0000000104048899 */ /* 0x000fe2000800063f */
[----:B------:R-:W-:Y:S01]  /*0630*/  LOP3.LUT R152, R8, 0xc, R11, 0x78, !PT ;  /* 0x0000000c08987812 */ /* 0x000fe200078e780b */
[----:B-1----:R-:W-:Y:S01]  /*0640*/  @!UP0 ULEA UR6, UR7, UR6, 0x18 ;  /* 0x0000000607068291 */ /* 0x002fe2000f8ec03f */
[----:B------:R-:W-:Y:S01]  /*0650*/  LOP3.LUT R9, R9, 0xfffffffc, RZ, 0xc0, !PT ;  /* 0xfffffffc09097812 */ /* 0x000fe200078ec0ff */
[----:B------:R-:W-:Y:S01]  /*0660*/  VOTEU.ALL UP0, P0 ;  /* 0x00000000003f7886 */ /* 0x000fe20000000000 */
[----:B------:R-:W-:Y:S01]  /*0670*/  LOP3.LUT P0, RZ, R6, 0x7, RZ, 0xc0, !PT ;  /* 0x0000000706ff7812 */ /* 0x000fe2000780c0ff */
[----:B------:R-:W-:Y:S02]  /*0680*/  VIADD R6, R5, 0xffffffff ;  /* 0xffffffff05067836 */ /* 0x000fe40000000000 */
[----:B------:R-:W-:Y:S01]  /*0690*/  IMAD.IADD R0, R2, 0x1, -R9 ;  /* 0x0000000102007824 */ /* 0x000fe200078e0a09 */
[----:B------:R-:W-:-:S02]  /*06a0*/  ISETP.LT.U32.AND P0, PT, R152, 0x10, !P0 ;  /* 0x000000109800780c */ /* 0x000fc40004701070 */
[----:B------:R-:W-:Y:S01]  /*06b0*/  @P4 SHF.R.S32.HI R9, RZ, 0x1f, R152 ;  /* 0x0000001fff094819 */ /* 0x000fe20000011498 */
[----:B--2---:R-:W-:Y:S01]  /*06c0*/  IMAD.MOV R21, RZ, RZ, -R10 ;  /* 0x000000ffff157224 */ /* 0x004fe200078e0a0a */
[C---:B------:R-:W-:Y:S01]  /*06d0*/  ISETP.NE.AND P1, PT, R0.reuse, 0x3, PT ;  /* 0x000000030000780c */ /* 0x040fe20003f25270 */
[----:B------:R-:W1:Y:S02]  /*06e0*/  FENCE.VIEW.ASYNC.S ;  /* 0x00000000000073c6 */ /* 0x000e640000000000 */
[----:B-1----:R1:W2:Y:S01]  /*06f0*/  @!UP0 SYNCS.EXCH.64 URZ, [UR6+0x50], UR4 ;  /* 0x00005004063f85b2 */ /* 0x0022a20008000100 */
[----:B------:R-:W-:Y:S01]  /*0700*/  @P4 LEA.HI R9, R9, R152, RZ, 0x2 ;  /* 0x0000009809094211 */ /* 0x000fe200078f10ff */
[----:B0-----:R-:W-:Y:S01]  /*0710*/  IMAD R2, R7, R21, R4 ;  /* 0x0000001507027224 */ /* 0x001fe200078e0204 */
[----:B------:R-:W-:Y:S02]  /*0720*/  ISETP.EQ.OR P1, PT, R0, RZ, !P1 ;  /* 0x000000ff0000720c */ /* 0x000fe40004f22670 */
[----:B------:R-:W-:-:S02]  /*0730*/  @P4 SHF.R.S32.HI R9, RZ, 0x2, R9 ;  /* 0x00000002ff094819 */ /* 0x000fc40000011409 */
[----:B------:R-:W-:Y:S02]  /*0740*/  ISETP.EQ.AND P1, PT, R5, RZ, P1 ;  /* 0x000000ff0500720c */ /* 0x000fe40000f22270 */
[----:B------:R-:W-:Y:S02]  /*0750*/  @P4 ISETP.NE.AND P5, PT, R9, R2, PT ;  /* 0x000000020900420c */ /* 0x000fe40003fa5270 */
[----:B------:R-:W-:Y:S02]  /*0760*/  ISETP.GE.U32.AND P6, PT, R6, 0x2, PT ;  /* 0x000000020600780c */ /* 0x000fe40003fc6070 */
[----:B------:R-:W-:Y:S02]  /*0770*/  SEL R9, RZ, 0x1, !P0 ;  /* 0x00000001ff097807 */ /* 0x000fe40004000000 */
[----:B------:R-:W-:Y:S01]  /*0780*/  @P4 SEL R22, RZ, 0x1, P5 ;  /* 0x00000001ff164807 */ /* 0x000fe20002800000 */
[----:B------:R1:W0:Y:S01]  /*0790*/  @!UP1 SYNCS.EXCH.64 URZ, [UR6+0x58], UR4 ;  /* 0x00005804063f95b2 */ /* 0x0002220008000100 */
[----:B------:R-:W-:Y:S01]  /*07a0*/  SEL R19, RZ, 0x1, !P1 ;  /* 0x00000001ff137807 */ /* 0x000fe20004800000 */
[----:B------:R-:W-:Y:S01]  /*07b0*/  NOP ;  /* 0x0000000000007918 */ /* 0x000fe20000000000 */
[----:B------:R-:W-:-:S02]  /*07c0*/  LOP3.LUT R22, R22, R9, RZ, 0xc0, !PT ;  /* 0x0000000916167212 */ /* 0x000fc400078ec0ff */
[----:B------:R-:W-:Y:S01]  /*07d0*/  SEL R19, R19, 0x2, P6 ;  /* 0x0000000213137807 */ /* 0x000fe20003000000 */
[----:B-12---:R-:W-:Y:S06]  /*07e0*/  @!P2 BRA `(.L_x_3) ;  /* 0x000000000008a947 */ /* 0x006fec0003800000 */
[----:B0---4-:R-:W-:Y:S01]  /*07f0*/  UCGABAR_ARV ;  /* 0x00000000000079c7 */ /* 0x011fe20008000000 */
[----:B------:R-:W-:Y:S05]  /*0800*/  BRA `(.L_x_4) ;  /* 0x0000000000047947 */ /* 0x000fea0003800000 */
.L_x_3:
[----:B0---4-:R-:W-:Y:S01]  /*0810*/  NOP ;  /* 0x0000000000007918 */ /* 0x011fe20000000000 */
.L_x_4:
[----:B------:R-:W0:Y:S01]  /*0820*/  LDC R2, c[0x0][0x65c] ;  /* 0x00019700ff027b82 */ /* 0x000e220000000800 */
[----:B------:R-:W-:Y:S02]  /*0830*/  IMAD.U32 R8, RZ, RZ, UR8 ;  /* 0x00000008ff087e24 */ /* 0x000fe4000f8e00ff */
[----:B------:R-:W-:Y:S01]  /*0840*/  IMAD.MOV.U32 R9, RZ, RZ, RZ ;  /* 0x000000ffff097224 */ /* 0x000fe200078e00ff */
[----:B0-----:R-:W-:-:S04]  /*0850*/  ISETP.NE.AND P1, PT, R2, 0x1, PT ;  /* 0x000000010200780c */ /* 0x001fc80003f25270 */
[----:B------:R-:W-:-:S09]  /*0860*/  P2R R5, PR, RZ, 0x2 ;  /* 0x00000002ff057803 */ /* 0x000fd20000000000 */
[----:B------:R-:W0:Y:S01]  /*0870*/  @P1 LDC R17, c[0x0][0x10] ;  /* 0x00000400ff111b82 */ /* 0x000e220000000800 */
[----:B------:R-:W-:Y:S02]  /*0880*/  @P1 IMAD.MOV.U32 R5, RZ, RZ, RZ ;  /* 0x000000ffff051224 */ /* 0x000fe400078e00ff */
[----:B------:R-:W-:-:S05]  /*0890*/  @P1 IMAD.MOV.U32 R13, RZ, RZ, RZ ;  /* 0x000000ffff0d1224 */ /* 0x000fca00078e00ff */
[----:B------:R-:W1:Y:S01]  /*08a0*/  @!P1 LDC R11, c[0x0][0xc] ;  /* 0x00000300ff0b9b82 */ /* 0x000e620000000800 */
[----:B0-----:R-:W-:-:S04]  /*08b0*/  @P1 IMAD.WIDE.U32 R16, R17, UR8, R4 ;  /* 0x0000000811101c25 */ /* 0x001fc8000f8e0004 */
[----:B------:R-:W-:Y:S02]  /*08c0*/  @P1 IMAD.IADD R17, R17, 0x1, R13 ;  /* 0x0000000111111824 */ /* 0x000fe400078e020d */
[----:B-1----:R-:W-:-:S04]  /*08d0*/  @!P1 IMAD.WIDE.U32 R8, R4, R11, R8 ;  /* 0x0000000b04089225 */ /* 0x002fc800078e0008 */
[----:B------:R-:W-:Y:S02]  /*08e0*/  @!P1 IMAD.MOV.U32 R16, RZ, RZ, R8 ;  /* 0x000000ffff109224 */ /* 0x000fe400078e0008 */
[----:B------:R-:W-:Y:S01]  /*08f0*/  @!P1 IMAD.MOV.U32 R17, RZ, RZ, R9 ;  /* 0x000000ffff119224 */ /* 0x000fe200078e0009 */
[----:B------:R-:W-:Y:S06]  /*0900*/  @!P2 BRA `(.L_x_5) ;  /* 0x00000000000ca947 */ /* 0x000fec0003800000 */
[----:B------:R-:W-:Y:S01]  /*0910*/  UCGABAR_WAIT ;  /* 0x0000000000007dc7 */ /* 0x000fe20008000000 */
[----:B------:R-:W-:Y:S01]  /*0920*/  CCTL.IVALL ;  /* 0x00000000ff00798f */ /* 0x000fe20002000000 */
[----:B------:R-:W-:Y:S05]  /*0930*/  BRA `(.L_x_6) ;  /* 0x0000000000047947 */ /* 0x000fea0003800000 */
.L_x_5:
[----:B------:R-:W-:Y:S06]  /*0940*/  BAR.SYNC.DEFER_BLOCKING 0x0 ;  /* 0x0000000000007b1d */ /* 0x000fec0000010000 */
.L_x_6:
[----:B------:R-:W-:Y:S05]  /*0950*/  @!P3 BRA `(.L_x_7) ;  /* 0x000000980064b947 */ /* 0x000fea0003800000 */
[----:B------:R-:W-:-:S13]  /*0960*/  ISETP.GT.U32.AND P0, PT, R6, 0x1, PT ;  /* 0x000000010600780c */ /* 0x000fda0003f04070 */
[----:B------:R-:W-:Y:S05]  /*0970*/  @P0 EXIT ;  /* 0x000000000000094d */ /* 0x000fea0003800000 */
[----:B------:R-:W-:Y:S01]  /*0980*/  ULDC.64 UR4, c[0x0][0x650] ;  /* 0x0001940000047ab9 */ /* 0x000fe20000000a00 */
[----:B------:R-:W-:Y:S01]  /*0990*/  PRMT R0, RZ, 0x7610, R0 ;  /* 0x00007610ff007816 */ /* 0x000fe20000000000 */
[----:B------:R-:W-:Y:S01]  /*09a0*/  IMAD.MOV.U32 R154, RZ, RZ, -0x1 ;  /* 0xffffffffff9a7424 */ /* 0x000fe200078e00ff */
[----:B------:R-:W-:Y:S01]  /*09b0*/  ISETP.GE.U32.AND P0, PT, R16, UR4, PT ;  /* 0x0000000410007c0c */ /* 0x000fe2000bf06070 */
[----:B------:R-:W-:Y:S02]  /*09c0*/  IMAD.MOV.U32 R153, RZ, RZ, -0x1 ;  /* 0xffffffffff997424 */ /* 0x000fe400078e00ff */
[----:B------:R-:W-:Y:S01]  /*09d0*/  IMAD.MOV.U32 R23, RZ, RZ, -0x1 ;  /* 0xffffffffff177424 */ /* 0x000fe200078e00ff */
[----:B------:R-:W-:-:S13]  /*09e0*/  ISETP.GE.U32.AND.EX P0, PT, R17, UR5, PT, P0 ;  /* 0x0000000511007c0c */ /* 0x000fda000bf06100 */
[----:B------:R-:W-:Y:S05]  /*09f0*/  @P0 BRA `(.L_x_8) ;  /* 0x00000004002c0947 */ /* 0x000fea0003800000 */
[----:B------:R-:W0:Y:S01]  /*0a00*/  LDC.64 R24, c[0x0][0x628] ;  /* 0x00018a00ff187b82 */ /* 0x000e220000000a00 */
[----:B------:R-:W-:Y:S02]  /*0a10*/  IMAD.MOV.U32 R8, RZ, RZ, R16 ;  /* 0x000000ffff087224 */ /* 0x000fe400078e0010 */
[----:B------:R-:W-:-:S05]  /*0a20*/  IMAD.MOV.U32 R9, RZ, RZ, R17 ;  /* 0x000000ffff097224 */ /* 0x000fca00078e0011 */
[----:B------:R-:W1:Y:S08]  /*0a30*/  LDC R0, c[0x0][0x630] ;  /* 0x00018c00ff007b82 */ /* 0x000e700000000800 */
[----:B------:R-:W2:Y:S01]  /*0a40*/  LDC.64 R26, c[0x0][0x620] ;  /* 0x00018800ff1a7b82 */ /* 0x000ea20000000a00 */
[----:B0-----:R-:W-:-:S04]  /*0a50*/  ISETP.NE.U32.AND P0, PT, R24, RZ, PT ;  /* 0x000000ff1800720c */ /* 0x001fc80003f05070 */
[----:B------:R-:W-:-:S13]  /*0a60*/  ISETP.NE.AND.EX P0, PT, R25, RZ, PT, P0 ;  /* 0x000000ff1900720c */ /* 0x000fda0003f05300 */
[----:B-12---:R-:W-:Y:S05]  /*0a70*/  @!P0 BRA `(.L_x_9) ;  /* 0x0000000000288947 */ /* 0x006fea0003800000 */
[----:B------:R-:W0:Y:S02]  /*0a80*/  LDC R13, c[0x0][0x634] ;  /* 0x00018d00ff0d7b82 */ /* 0x000e240000000800 */
[----:B0-----:R-:W-:-:S05]  /*0a90*/  IADD3 R13, P0, R16, R13, RZ ;  /* 0x0000000d100d7210 */ /* 0x001fca0007f1e0ff */
[----:B------:R-:W-:-:S04]  /*0aa0*/  IMAD.X R15, RZ, RZ, R17, P0 ;  /* 0x000000ffff0f7224 */ /* 0x000fc800000e0611 */
[----:B------:R-:W-:-:S04]  /*0ab0*/  IMAD.WIDE.U32 R8, R15, R24, RZ ;  /* 0x000000180f087225 */ /* 0x000fc800078e00ff */
[----:B------:R-:W-:-:S04]  /*0ac0*/  IMAD.WIDE.U32 R10, P0, R13, R25, R8 ;  /* 0x000000190d0a7225 */ /* 0x000fc80007800008 */
[----:B------:R-:W-:-:S04]  /*0ad0*/  IMAD.WIDE.U32 R8, R13, R24, RZ ;  /* 0x000000180d087225 */ /* 0x000fc800078e00ff */
[----:B------:R-:W-:Y:S01]  /*0ae0*/  IMAD.X R13, RZ, RZ, RZ, P0 ;  /* 0x000000ffff0d7224 */ /* 0x000fe200000e06ff */
[----:B------:R-:W-:Y:S01]  /*0af0*/  IADD3 RZ, P0, R9, R10, RZ ;  /* 0x0000000a09ff7210 */ /* 0x000fe20007f1e0ff */
[----:B------:R-:W-:-:S04]  /*0b00*/  IMAD.MOV.U32 R12, RZ, RZ, R11 ;  /* 0x000000ffff0c7224 */ /* 0x000fc800078e000b */
[----:B------:R-:W-:-:S08]  /*0b10*/  IMAD.WIDE.U32.X R8, R15, R25, R12, P0 ;  /* 0x000000190f087225 */ /* 0x000fd000000e040c */
.L_x_9:
[----:B------:R-:W0:Y:S01]  /*0b20*/  LDC.64 R24, c[0x0][0x640] ;  /* 0x00019000ff187b82 */ /* 0x000e220000000a00 */
[-CC-:B------:R-:W-:Y:S01]  /*0b30*/  SHF.R.U64 R28, R8, R0.reuse, R9.reuse ;  /* 0x00000000081c7219 */ /* 0x180fe20000001209 */
[----:B------:R-:W-:Y:S01]  /*0b40*/  IMAD R30, R7, R21, R4 ;  /* 0x00000015071e7224 */ /* 0x000fe200078e0204 */
[----:B------:R-:W-:Y:S01]  /*0b50*/  SHF.R.U32.HI R0, RZ, R0, R9 ;  /* 0x00000000ff007219 */ /* 0x000fe20000011609 */
[----:B------:R-:W-:Y:S01]  /*0b60*/  IMAD.MOV.U32 R21, RZ, RZ, 0x1 ;  /* 0x00000001ff157424 */ /* 0x000fe200078e00ff */
[----:B------:R-:W-:-:S03]  /*0b70*/  IADD3 R5, P0, RZ, -R28, RZ ;  /* 0x8000001cff057210 */ /* 0x000fc60007f1e0ff */
[----:B------:R-:W1:Y:S02]  /*0b80*/  LDC R6, c[0x0][0x618] ;  /* 0x00018600ff067b82 */ /* 0x000e640000000800 */
[----:B------:R-:W-:-:S04]  /*0b90*/  IMAD.X R9, RZ, RZ, ~R0, P0 ;  /* 0x000000ffff097224 */ /* 0x000fc800000e0e00 */
[-C--:B------:R-:W-:Y:S02]  /*0ba0*/  IMAD R0, R9, R26.reuse, RZ ;  /* 0x0000001a09007224 */ /* 0x080fe400078e02ff */
[----:B------:R-:W2:Y:S01]  /*0bb0*/  LDC R11, c[0x0][0x608] ;  /* 0x00018200ff0b7b82 */ /* 0x000ea20000000800 */
[----:B------:R-:W-:-:S04]  /*0bc0*/  IMAD.WIDE.U32 R8, R5, R26, R16 ;  /* 0x0000001a05087225 */ /* 0x000fc800078e0010 */
[----:B------:R-:W-:-:S03]  /*0bd0*/  IMAD R5, R5, R27, R0 ;  /* 0x0000001b05057224 */ /* 0x000fc600078e0200 */
[----:B------:R-:W3:Y:S01]  /*0be0*/  LDC R12, c[0x0][0x658] ;  /* 0x00019600ff0c7b82 */ /* 0x000ee20000000800 */
[----:B0-----:R-:W-:Y:S01]  /*0bf0*/  ISETP.NE.U32.AND P0, PT, R24, RZ, PT ;  /* 0x000000ff1800720c */ /* 0x001fe20003f05070 */
[----:B------:R-:W-:Y:S02]  /*0c00*/  IMAD.IADD R5, R9, 0x1, R5 ;  /* 0x0000000109057824 */ /* 0x000fe400078e0205 */
[----:B------:R-:W-:Y:S01]  /*0c10*/  IMAD.MOV.U32 R9, RZ, RZ, -0x1 ;  /* 0xffffffffff097424 */ /* 0x000fe200078e00ff */
[----:B------:R-:W-:-:S03]  /*0c20*/  ISETP.NE.AND.EX P0, PT, R25, RZ, PT, P0 ;  /* 0x000000ff1900720c */ /* 0x000fc60003f05300 */
[----:B------:R-:W0:Y:S01]  /*0c30*/  LDC R15, c[0x0][0x600] ;  /* 0x00018000ff0f7b82 */ /* 0x000e220000000800 */
[-CC-:B-1----:R-:W-:Y:S02]  /*0c40*/  SHF.R.U64 R13, R8, R6.reuse, R5.reuse ;  /* 0x00000006080d7219 */ /* 0x182fe40000001205 */
[----:B------:R-:W-:-:S05]  /*0c50*/  SHF.R.U32.HI R0, RZ, R6, R5 ;  /* 0x00000006ff007219 */ /* 0x000fca0000011605 */
[----:B------:R-:W1:Y:S01]  /*0c60*/  LDC R14, c[0x0][0x648] ;  /* 0x00019200ff0e7b82 */ /* 0x000e620000000800 */
[-CC-:B--2---:R-:W-:Y:S02]  /*0c70*/  SHF.R.U64 R27, R13, R11.reuse, R0.reuse ;  /* 0x0000000b0d1b7219 */ /* 0x184fe40000001200 */
[----:B------:R-:W-:-:S05]  /*0c80*/  SHF.R.U32.HI R5, RZ, R11, R0 ;  /* 0x0000000bff057219 */ /* 0x000fca0000011600 */
[----:B------:R-:W2:Y:S01]  /*0c90*/  LDC R20, c[0x0][0x638] ;  /* 0x00018e00ff147b82 */ /* 0x000ea20000000800 */
[-CC-:B---3--:R-:W-:Y:S02]  /*0ca0*/  SHF.R.U64 R26, R27, R12.reuse, R5.reuse ;  /* 0x0000000c1b1a7219 */ /* 0x188fe40000001205 */
[-C--:B------:R-:W-:Y:S02]  /*0cb0*/  SHF.L.U32 R0, R9, R12.reuse, RZ ;  /* 0x0000000c09007219 */ /* 0x080fe400000006ff */
[----:B------:R-:W-:Y:S01]  /*0cc0*/  SHF.R.U32.HI R5, RZ, R12, R5 ;  /* 0x0000000cff057219 */ /* 0x000fe20000011605 */
[----:B------:R-:W-:Y:S01]  /*0cd0*/  IMAD.MOV.U32 R4, RZ, RZ, R26 ;  /* 0x000000ffff047224 */ /* 0x000fe200078e001a */
[----:B------:R-:W-:Y:S01]  /*0ce0*/  LOP3.LUT R10, RZ, R0, RZ, 0x33, !PT ;  /* 0x00000000ff0a7212 */ /* 0x000fe200078e33ff */
[----:B------:R-:W3:Y:S01]  /*0cf0*/  LDC R23, c[0x0][0x610] ;  /* 0x00018400ff177b82 */ /* 0x000ee20000000800 */
[----:B------:R-:W-:Y:S05]  /*0d00*/  @!P0 BRA `(.L_x_10) ;  /* 0x0000000000288947 */ /* 0x000fea0003800000 */
[----:B------:R-:W4:Y:S02]  /*0d10*/  LDC R9, c[0x0][0x64c] ;  /* 0x00019300ff097b82 */ /* 0x000f240000000800 */
[----:B----4-:R-:W-:-:S05]  /*0d20*/  IADD3 R9, P0, R26, R9, RZ ;  /* 0x000000091a097210 */ /* 0x010fca0007f1e0ff */
        /* <DEDUP_REMOVED lines=8> */
.L_x_10:
[----:B-1----:R-:W-:Y:S01]  /*0db0*/  SHF.R.U64 R4, R4, R14, R5 ;  /* 0x0000000e04047219 */ /* 0x002fe20000001205 */
[----:B0-----:R-:W-:Y:S01]  /*0dc0*/  VIADD R6, R15, 0xffffffff ;  /* 0xffffffff0f067836 */ /* 0x001fe20000000000 */
[----:B------:R-:W-:Y:S02]  /*0dd0*/  SHF.L.U32 R0, R21, R12, RZ ;  /* 0x0000000c15007219 */ /* 0x000fe400000006ff */
[----:B------:R-:W-:Y:S01]  /*0de0*/  LOP3.LUT R5, R27, R10, RZ, 0xc0, !PT ;  /* 0x0000000a1b057212 */ /* 0x000fe200078ec0ff */
[----:B------:R-:W-:Y:S01]  /*0df0*/  IMAD.MOV R7, RZ, RZ, -R4 ;  /* 0x000000ffff077224 */ /* 0x000fe200078e0a04 */
[----:B------:R-:W-:Y:S02]  /*0e00*/  SEL R3, R3, R30, !P1 ;  /* 0x0000001e03037207 */ /* 0x000fe40004800000 */
[----:B------:R-:W-:Y:S01]  /*0e10*/  LOP3.LUT R6, R13, R6, RZ, 0xc0, !PT ;  /* 0x000000060d067212 */ /* 0x000fe200078ec0ff */
[----:B------:R-:W-:Y:S02]  /*0e20*/  IMAD R4, R0, R4, R5 ;  /* 0x0000000400047224 */ /* 0x000fe400078e0205 */
[----:B--2---:R-:W-:-:S02]  /*0e30*/  IMAD R0, R7, R20, R26 ;  /* 0x0000001407007224 */ /* 0x004fc400078e021a */
[----:B---3--:R-:W-:Y:S02]  /*0e40*/  IMAD R3, R4, R23, R3 ;  /* 0x0000001704037224 */ /* 0x008fe400078e0203 */
[----:B------:R-:W-:Y:S02]  /*0e50*/  IMAD R154, R0, R15, R6 ;  /* 0x0000000f009a7224 */ /* 0x000fe400078e0206 */
[----:B------:R-:W-:Y:S02]  /*0e60*/  IMAD.MOV.U32 R4, RZ, RZ, 0x1 ;  /* 0x00000001ff047424 */ /* 0x000fe400078e00ff */
[----:B------:R-:W-:Y:S01]  /*0e70*/  IMAD.MOV.U32 R23, RZ, RZ, R28 ;  /* 0x000000ffff177224 */ /* 0x000fe200078e001c */
[----:B------:R-:W-:Y:S02]  /*0e80*/  SEL R153, R154, R3, !P1 ;  /* 0x000000039a997207 */ /* 0x000fe40004800000 */
[----:B------:R-:W-:Y:S02]  /*0e90*/  PRMT R0, R4, 0x7610, R0 ;  /* 0x0000761004007816 */ /* 0x000fe40000000000 */
[----:B------:R-:W-:-:S07]  /*0ea0*/  SEL R154, R3, R154, !P1 ;  /* 0x0000009a039a7207 */ /* 0x000fce0004800000 */
.L_x_8:
[----:B------:R-:W-:-:S08]  /*0eb0*/  NOP ;  /* 0x0000000000007918 */ /* 0x000fd00000000000 */
[----:B------:R-:W0:Y:S02]  /*0ec0*/  USETMAXREG.TRY_ALLOC.CTAPOOL UP0, 0xe8 ;  /* 0x000000e8000079c8 */ /* 0x000e240008000600 */
[----:B0-----:R-:W-:-:S13]  /*0ed0*/  PLOP3.LUT P0, PT, PT, PT, UP0, 0x80, 0x0 ;  /* 0x000000000000781c */ /* 0x001fda0003f0f008 */
[----:B------:R-:W-:Y:S05]  /*0ee0*/  @!P0 BRA `(.L_x_8) ;  /* 0xfffffffc00f08947 */ /* 0x000fea000383ffff */
[----:B------:R-:W-:Y:S01]  /*0ef0*/  ULDC.64 UR4, c[0x0][0x598] ;  /* 0x0001660000047ab9 */ /* 0x000fe20000000a00 */
[----:B------:R-:W-:Y:S01]  /*0f00*/  ULDC.64 UR36, c[0x0][0x208] ;  /* 0x0000820000247ab9 */ /* 0x000fe20000000a00 */
[----:B------:R-:W-:-:S04]  /*0f10*/  ISETP.NE.U32.AND P0, PT, RZ, UR4, PT ;  /* 0x00000004ff007c0c */ /* 0x000fc8000bf05070 */
[----:B------:R-:W-:-:S13]  /*0f20*/  ISETP.NE.AND.EX P0, PT, RZ, UR5, PT, P0 ;  /* 0x00000005ff007c0c */ /* 0x000fda000bf05300 */
[----:B------:R-:W-:Y:S05]  /*0f30*/  @!P0 BRA `(.L_x_11) ;  /* 0x00000000001c8947 */ /* 0x000fea0003800000 */
[----:B------:R-:W0:Y:S02]  /*0f40*/  LDC.64 R4, c[0x0][0x598] ;  /* 0x00016600ff047b82 */ /* 0x000e240000000a00 */
[----:B0-----:R-:W2:Y:S02]  /*0f50*/  LDG.E.64 R4, desc[UR36][R4.64] ;  /* 0x0000002404047981 */ /* 0x001ea4000c1e1b00 */
[----:B--2---:R-:W-:-:S04]  /*0f60*/  ISETP.NE.U32.AND P0, PT, R4, RZ, PT ;  /* 0x000000ff0400720c */ /* 0x004fc80003f05070 */
[----:B------:R-:W-:-:S13]  /*0f70*/  ISETP.NE.AND.EX P0, PT, R5, RZ, PT, P0 ;  /* 0x000000ff0500720c */ /* 0x000fda0003f05300 */
[----:B------:R-:W-:Y:S05]  /*0f80*/  @!P0 BRA `(.L_x_11) ;  /* 0x0000000000088947 */ /* 0x000fea0003800000 */
[----:B------:R0:W5:Y:S01]  /*0f90*/  LD.E R155, desc[UR36][R4.64] ;  /* 0x00000024049b7980 */ /* 0x000162000c101900 */
[----:B------:R-:W-:Y:S05]  /*0fa0*/  BRA `(.L_x_12) ;  /* 0x0000000000247947 */ /* 0x000fea0003800000 */
.L_x_11:
[----:B------:R-:W-:Y:S02]  /*0fb0*/  ULDC.64 UR4, c[0x0][0x588] ;  /* 0x0001620000047ab9 */ /* 0x000fe40000000a00 */
[----:B------:R-:W-:-:S04]  /*0fc0*/  ISETP.NE.U32.AND P0, PT, RZ, UR4, PT ;  /* 0x00000004ff007c0c */ /* 0x000fc8000bf05070 */
[----:B------:R-:W-:-:S13]  /*0fd0*/  ISETP.NE.AND.EX P0, PT, RZ, UR5, PT, P0 ;  /* 0x00000005ff007c0c */ /* 0x000fda000bf05300 */
[----:B------:R-:W-:Y:S05]  /*0fe0*/  @!P0 BRA `(.L_x_13) ;  /* 0x00000000000c8947 */ /* 0x000fea0003800000 */
[----:B------:R-:W0:Y:S02]  /*0ff0*/  LDC.64 R4, c[0x0][0x588] ;  /* 0x00016200ff047b82 */ /* 0x000e240000000a00 */
[----:B0-----:R1:W5:Y:S01]  /*1000*/  LDG.E R155, desc[UR36][R4.64] ;  /* 0x00000024049b7981 */ /* 0x001362000c1e1900 */
[----:B------:R-:W-:Y:S05]  /*1010*/  BRA `(.L_x_12) ;  /* 0x0000000000087947 */ /* 0x000fea0003800000 */
.L_x_13:
[----:B------:R-:W-:Y:S02]  /*1020*/  ULDC UR4, c[0x0][0x580] ;  /* 0x0001600000047ab9 */ /* 0x000fe40000000800 */
[----:B------:R-:W-:-:S07]  /*1030*/  IMAD.U32 R155, RZ, RZ, UR4 ;  /* 0x00000004ff9b7e24 */ /* 0x000fce000f8e00ff */
.L_x_12:
[----:B------:R-:W-:Y:S02]  /*1040*/  ULDC.64 UR4, c[0x0][0x5a0] ;  /* 0x0001680000047ab9 */ /* 0x000fe40000000a00 */
[----:B------:R-:W-:-:S04]  /*1050*/  ISETP.NE.U32.AND P0, PT, RZ, UR4, PT ;  /* 0x00000004ff007c0c */ /* 0x000fc8000bf05070 */
[----:B------:R-:W-:-:S13]  /*1060*/  ISETP.NE.AND.EX P0, PT, RZ, UR5, PT, P0 ;  /* 0x00000005ff007c0c */ /* 0x000fda000bf05300 */
[----:B------:R-:W-:Y:S05]  /*1070*/  @!P0 BRA `(.L_x_14) ;  /* 0x00000000001c8947 */ /* 0x000fea0003800000 */
[----:B01----:R-:W0:Y:S02]  /*1080*/  LDC.64 R4, c[0x0][0x5a0] ;  /* 0x00016800ff047b82 */ /* 0x003e240000000a00 */
[----:B0-----:R-:W2:Y:S02]  /*1090*/  LDG.E.64 R4, desc[UR36][R4.64] ;  /* 0x0000002404047981 */ /* 0x001ea4000c1e1b00 */
[----:B--2---:R-:W-:-:S04]  /*10a0*/  ISETP.NE.U32.AND P0, PT, R4, RZ, PT ;  /* 0x000000ff0400720c */ /* 0x004fc80003f05070 */
[----:B------:R-:W-:-:S13]  /*10b0*/  ISETP.NE.AND.EX P0, PT, R5, RZ, PT, P0 ;  /* 0x000000ff0500720c */ /* 0x000fda0003f05300 */
[----:B------:R-:W-:Y:S05]  /*10c0*/  @!P0 BRA `(.L_x_14) ;  /* 0x0000000000088947 */ /* 0x000fea0003800000 */
[----:B------:R0:W5:Y:S01]  /*10d0*/  LD.E R156, desc[UR36][R4.64] ;  /* 0x00000024049c7980 */ /* 0x000162000c101900 */
[----:B------:R-:W-:Y:S05]  /*10e0*/  BRA `(.L_x_15) ;  /* 0x0000000000247947 */ /* 0x000fea0003800000 */
.L_x_14:
[----:B------:R-:W-:Y:S02]  /*10f0*/  ULDC.64 UR4, c[0x0][0x590] ;  /* 0x0001640000047ab9 */ /* 0x000fe40000000a00 */
[----:B------:R-:W-:-:S04]  /*1100*/  ISETP.NE.U32.AND P0, PT, RZ, UR4, PT ;  /* 0x00000004ff007c0c */ /* 0x000fc8000bf05070 */
[----:B------:R-:W-:-:S13]  /*1110*/  ISETP.NE.AND.EX P0, PT, RZ, UR5, PT, P0 ;  /* 0x00000005ff007c0c */ /* 0x000fda000bf05300 */
[----:B------:R-:W-:Y:S05]  /*1120*/  @!P0 BRA `(.L_x_16) ;  /* 0x00000000000c8947 */ /* 0x000fea0003800000 */
[----:B------:R-:W2:Y:S02]  /*1130*/  LDC.64 R156, c[0x0][0x590] ;  /* 0x00016400ff9c7b82 */ /* 0x000ea40000000a00 */
[----:B--2---:R2:W5:Y:S01]  /*1140*/  LDG.E R156, desc[UR36][R156.64] ;  /* 0x000000249c9c7981 */ /* 0x004562000c1e1900 */
[----:B------:R-:W-:Y:S05]  /*1150*/  BRA `(.L_x_15) ;  /* 0x0000000000087947 */ /* 0x000fea0003800000 */
.L_x_16:
[----:B------:R-:W-:Y:S02]  /*1160*/  ULDC UR4, c[0x0][0x584] ;  /* 0x0001610000047ab9 */ /* 0x000fe40000000800 */
[----:B------:R-:W-:-:S07]  /*1170*/  IMAD.U32 R156, RZ, RZ, UR4 ;  /* 0x00000004ff9c7e24 */ /* 0x000fce000f8e00ff */
.L_x_15:
[----:B------:R-:W-:-:S13]  /*1180*/  LOP3.LUT P0, RZ, R0, 0xff, RZ, 0xc0, !PT ;  /* 0x000000ff00ff7812 */ /* 0x000fda000780c0ff */
[----:B------:R-:W-:Y:S05]  /*1190*/  @!P0 EXIT ;  /* 0x000000000000894d */ /* 0x000fea0003800000 */
[----:B------:R-:W-:Y:S01]  /*11a0*/  ULDC UR4, c[0x0][0x28c] ;  /* 0x0000a30000047ab9 */ /* 0x000fe20000000800 */
[----:B--2---:R-:W-:Y:S01]  /*11b0*/  LOP3.LUT R157, R19, 0x1, RZ, 0xfc, !PT ;  /* 0x00000001139d7812 */ /* 0x004fe200078efcff */
[----:B------:R-:W-:Y:S01]  /*11c0*/  UIADD3 UR4, UR4, 0x3f, URZ ;  /* 0x0000003f04047890 */ /* 0x000fe2000fffe03f */
[----:B------:R-:W-:Y:S01]  /*11d0*/  UMOV UR38, URZ ;  /* 0x0000003f00267c82 */ /* 0x000fe20008000000 */
[----:B------:R-:W-:Y:S02]  /*11e0*/  UMOV UR39, URZ ;  /* 0x0000003f00277c82 */ /* 0x000fe40008000000 */
[----:B------:R-:W-:-:S04]  /*11f0*/  USHF.R.S32.HI UR5, URZ, 0x1f, UR4 ;  /* 0x0000001f3f057899 */ /* 0x000fc80008011404 */
[----:B------:R-:W-:-:S04]  /*1200*/  ULEA.HI UR5, UR5, UR4, URZ, 0x6 ;  /* 0x0000000405057291 */ /* 0x000fc8000f8f303f */
[----:B------:R-:W-:-:S12]  /*1210*/  USHF.R.S32.HI UR40, URZ, 0x6, UR5 ;  /* 0x000000063f287899 */ /* 0x000fd80008011405 */
.L_x_290:
[----:B------:R-:W-:Y:S01]  /*1220*/  LOP3.LUT R0, R18, 0x80, RZ, 0xc0, !PT ;  /* 0x0000008012007812 */ /* 0x000fe200078ec0ff */
[----:B--2---:R-:W2:Y:S01]  /*1230*/  S2UR UR7, SR_CgaCtaId ;  /* 0x00000000000779c3 */ /* 0x004ea20000008800 */
[----:B------:R-:W-:Y:S02]  /*1240*/  UMOV UR6, 0x400 ;  /* 0x0000040000067882 */ /* 0x000fe40000000000 */
[----:B------:R-:W-:-:S06]  /*1250*/  SHF.R.U32.HI R0, RZ, 0x7, R0 ;  /* 0x00000007ff007819 */ /* 0x000fcc0000011600 */
[----:B---3--:R-:W3:Y:S01]  /*1260*/  SHFL.IDX PT, R0, R0, RZ, 0x1f ;  /* 0x00001fff00007589 */ /* 0x008ee200000e0000 */
[----:B--2---:R-:W-:Y:S01]  /*1270*/  ULEA UR6, UR7, UR6, 0x18 ;  /* 0x0000000607067291 */ /* 0x004fe2000f8ec03f */
[----:B---3--:R-:W-:-:S13]  /*1280*/  R2UR UR4, R0 ;  /* 0x00000000000472ca */ /* 0x008fda00000e0000 */
[----:B------:R-:W-:-:S04]  /*1290*/  ULEA.HI UR5, UR4, UR4, URZ, 0x1 ;  /* 0x0000000404057291 */ /* 0x000fc8000f8f083f */
[----:B------:R-:W-:-:S04]  /*12a0*/  ULOP3.LUT UR5, UR5, 0x7fffe, URZ, 0xc0, !UPT ;  /* 0x0007fffe05057892 */ /* 0x000fc8000f8ec03f */
[----:B------:R-:W-:-:S03]  /*12b0*/  UIADD3 UR5, UR4, -UR5, URZ ;  /* 0x8000000504057290 */ /* 0x000fc6000fffe03f */
[----:B------:R-:W-:Y:S01]  /*12c0*/  ULDC UR4, c[0x0][0x28c] ;  /* 0x0000a30000047ab9 */ /* 0x000fe20000000800 */
[----:B------:R-:W-:Y:S01]  /*12d0*/  ULEA UR5, UR5, UR6, 0xd ;  /* 0x0000000605057291 */ /* 0x000fe2000f8e683f */
[----:B------:R-:W-:-:S03]  /*12e0*/  ISETP.LT.AND P0, PT, RZ, UR4, PT ;  /* 0x00000004ff007c0c */ /* 0x000fc6000bf01270 */
[----:B------:R-:W-:-:S04]  /*12f0*/  UIADD3 UR5, UR5, 0x100, URZ ;  /* 0x0000010005057890 */ /* 0x000fc8000fffe03f */
[----:B------:R-:W-:-:S04]  /*1300*/  USHF.R.U32.HI UR5, URZ, 0x4, UR5 ;  /* 0x000000043f057899 */ /* 0x000fc80008011605 */
[----:B------:R-:W-:Y:S02]  /*1310*/  ULOP3.LUT UR41, UR5, 0x3fff, URZ, 0xc0, !UPT ;  /* 0x00003fff05297892 */ /* 0x000fe4000f8ec03f */
[----:B-1--45:R-:W-:Y:S10]  /*1320*/  @P0 BRA `(.L_x_17) ;  /* 0x0000000000400947 */ /* 0x032ff40003800000 */
[----:B------:R-:W-:Y:S01]  /*1330*/  MOV R0, 0x0 ;  /* 0x0000000000007802 */ /* 0x000fe20000000f00 */
[----:B------:R-:W-:Y:S01]  /*1340*/  ULDC.64 UR4, c[0x4][0x68] ;  /* 0x01001a0000047ab9 */ /* 0x000fe20000000a00 */
[----:B------:R-:W-:Y:S01]  /*1350*/  ULDC.64 UR6, c[0x4][0x8] ;  /* 0x0100020000067ab9 */ /* 0x000fe20000000a00 */
[----:B01----:R-:W-:Y:S01]  /*1360*/  IMAD.U32 R4, RZ, RZ, UR4 ;  /* 0x00000004ff047e24 */ /* 0x003fe2000f8e00ff */
[----:B------:R0:W1:Y:S01]  /*1370*/  LDC.64 R14, c[0x4][R0] ;  /* 0x01000000000e7b82 */ /* 0x0000620000000a00 */
[----:B------:R-:W-:Y:S01]  /*1380*/  IMAD.U32 R5, RZ, RZ, UR5 ;  /* 0x00000005ff057e24 */ /* 0x000fe2000f8e00ff */
[----:B------:R-:W-:Y:S01]  /*1390*/  ULDC.64 UR4, c[0x4][0x70] ;  /* 0x01001c0000047ab9 */ /* 0x000fe20000000a00 */
[----:B------:R-:W-:Y:S02]  /*13a0*/  IMAD.U32 R10, RZ, RZ, UR6 ;  /* 0x00000006ff0a7e24 */ /* 0x000fe4000f8e00ff */
[----:B------:R-:W-:Y:S02]  /*13b0*/  IMAD.U32 R6, RZ, RZ, UR4 ;  /* 0x00000004ff067e24 */ /* 0x000fe4000f8e00ff */
[----:B------:R-:W-:-:S02]  /*13c0*/  IMAD.U32 R7, RZ, RZ, UR5 ;  /* 0x00000005ff077e24 */ /* 0x000fc4000f8e00ff */
[----:B------:R-:W-:Y:S02]  /*13d0*/  IMAD.U32 R11, RZ, RZ, UR7 ;  /* 0x00000007ff0b7e24 */ /* 0x000fe4000f8e00ff */
[----:B------:R-:W-:Y:S02]  /*13e0*/  IMAD.MOV.U32 R8, RZ, RZ, 0x1e1 ;  /* 0x000001e1ff087424 */ /* 0x000fe400078e00ff */
[----:B------:R-:W-:Y:S02]  /*13f0*/  IMAD.MOV.U32 R12, RZ, RZ, 0x1 ;  /* 0x00000001ff0c7424 */ /* 0x000fe400078e00ff */
[----:B0-----:R-:W-:-:S07]  /*1400*/  IMAD.MOV.U32 R13, RZ, RZ, RZ ;  /* 0x000000ffff0d7224 */ /* 0x001fce00078e00ff */
[----:B------:R-:W-:-:S07]  /*1410*/  LEPC R20, `(.L_x_17) ;  /* 0x000000001014794e */ /* 0x000fce0000000000 */
[----:B-1---5:R-:W-:Y:S05]  /*1420*/  CALL.ABS.NOINC R14 ;  /* 0x000000000e007343 */ /* 0x022fea0003c00000 */
.L_x_17:
[----:B------:R-:W-:-:S13]  /*1430*/  ISETP.NE.AND P0, PT, R157, 0x3, PT ;  /* 0x000000039d00780c */ /* 0x000fda0003f05270 */
[----:B------:R-:W-:Y:S05]  /*1440*/  @!P0 BRA `(.L_x_18) ;  /* 0x0000000000048947 */ /* 0x000fea0003800000 */
[----:B------:R-:W-:Y:S01]  /*1450*/  BPT.TRAP 0x1 ;  /* 0x000000040000795c */ /* 0x000fe20000300000 */
.L_x_18:
[----:B------:R-:W2:Y:S01]  /*1460*/  S2UR UR5, SR_CgaCtaId ;  /* 0x00000000000579c3 */ /* 0x000ea20000008800 */
[----:B------:R-:W-:Y:S01]  /*1470*/  UMOV UR4, 0x400 ;  /* 0x0000040000047882 */ /* 0x000fe20000000000 */
[----:B------:R-:W-:Y:S02]  /*1480*/  IMAD.U32 R0, RZ, RZ, UR38 ;  /* 0x00000026ff007e24 */ /* 0x000fe4000f8e00ff */
[----:B------:R-:W-:-:S03]  /*1490*/  IMAD.U32 R3, RZ, RZ, UR39 ;  /* 0x00000027ff037e24 */ /* 0x000fc6000f8e00ff */
[----:B------:R-:W-:Y:S01]  /*14a0*/  SHF.L.U32 R0, R0, 0x1f, RZ ;  /* 0x0000001f00007819 */ /* 0x000fe200000006ff */
[----:B--2---:R-:W-:-:S06]  /*14b0*/  ULEA UR4, UR5, UR4, 0x18 ;  /* 0x0000000405047291 */ /* 0x004fcc000f8ec03f */
[----:B------:R-:W-:-:S04]  /*14c0*/  IMAD.U32 R6, RZ, RZ, UR4 ;  /* 0x00000004ff067e24 */ /* 0x000fc8000f8e00ff */
[----:B------:R-:W-:-:S04]  /*14d0*/  IMAD R3, R3, 0x8, R6 ;  /* 0x0000000803037824 */ /* 0x000fc800078e0206 */
[----:B------:R2:W3:Y:S01]  /*14e0*/  SYNCS.PHASECHK.TRANS64.TRYWAIT P1, [R3+URZ], R0 ;  /* 0x00000000030075a7 */ /* 0x0004e2000802017f */
[----:B------:R-:W-:Y:S05]  /*14f0*/  @!P0 BRA `(.L_x_19) ;  /* 0x0000000000048947 */ /* 0x000fea0003800000 */
[----:B------:R-:W-:Y:S01]  /*1500*/  BPT.TRAP 0x1 ;  /* 0x000000040000795c */ /* 0x000fe20000300000 */
.L_x_19:
[----:B---3--:R-:W-:Y:S05]  /*1510*/  @P1 BRA `(.L_x_20) ;  /* 0x0000000000081947 */ /* 0x008fea0003800000 */
[----:B------:R-:W3:Y:S02]  /*1520*/  SYNCS.PHASECHK.TRANS64.TRYWAIT P1, [R3+URZ], R0 ;  /* 0x00000000030075a7 */ /* 0x000ee4000802017f */
[----:B---3--:R-:W-:Y:S05]  /*1530*/  @!P1 BRA `(.L_x_21) ;  /* 0x000000a4002c9947 */ /* 0x008fea0003800000 */
.L_x_20:
[----:B------:R-:W-:-:S04]  /*1540*/  UISETP.LT.AND UP0, UPT, UR40, 0x1, UPT ;  /* 0x000000012800788c */ /* 0x000fc8000bf01270 */
[----:B------:R-:W-:-:S06]  /*1550*/  USEL UR4, UR40, 0x1, UP0 ;  /* 0x0000000128047887 */ /* 0x000fcc0008000000 */
[----:B--23--:R-:W-:Y:S01]  /*1560*/  IMAD.U32 R0, RZ, RZ, UR4 ;  /* 0x00000004ff007e24 */ /* 0x00cfe2000f8e00ff */
[----:B------:R-:W-:Y:S05]  /*1570*/  WARPSYNC.ALL ;  /* 0x0000000000007948 */ /* 0x000fea0003800000 */
[----:B------:R-:W-:-:S04]  /*1580*/  IADD3 R0, -R0, UR40, RZ ;  /* 0x0000002800007c10 */ /* 0x000fc8000fffe1ff */
[----:B------:R-:W-:Y:S02]  /*1590*/  ISETP.GE.AND P1, PT, R0, 0x1, PT ;  /* 0x000000010000780c */ /* 0x000fe40003f26270 */
[----:B------:R-:W-:Y:S01]  /*15a0*/  R2UR UR4, R6 ;  /* 0x00000000060472ca */ /* 0x000fe200000e0000 */
[----:B------:R-:W-:Y:S01]  /*15b0*/  WARPGROUP.ARRIVE ;  /* 0x00000000000079c5 */ /* 0x000fe20000000000 */
[----:B------:R-:W-:Y:S01]  /*15c0*/  UMOV UR9, 0x40000040 ;  /* 0x4000004000097882 */ /* 0x000fe20000000000 */
[----:B------:R-:W-:-:S10]  /*15d0*/  UMOV UR11, 0x40000040 ;  /* 0x40000040000b7882 */ /* 0x000fd40000000000 */
[----:B------:R-:W-:-:S04]  /*15e0*/  UIADD3 UR4, UR4, 0x10100, URZ ;  /* 0x0001010004047890 */ /* 0x000fc8000fffe03f */
[----:B------:R-:W-:-:S04]  /*15f0*/  USHF.R.U32.HI UR4, URZ, 0x4, UR4 ;  /* 0x000000043f047899 */ /* 0x000fc80008011604 */
[----:B------:R-:W-:Y:S02]  /*1600*/  ULOP3.LUT UR5, UR4, 0x3fff, URZ, 0xc0, !UPT ;  /* 0x00003fff04057892 */ /* 0x000fe4000f8ec03f */
[----:B------:R-:W-:Y:S02]  /*1610*/  ULOP3.LUT UR4, UR41, 0x10000, URZ, 0xfc, !UPT ;  /* 0x0001000029047892 */ /* 0x000fe4000f8efc3f */
[----:B------:R-:W-:Y:S02]  /*1620*/  ULOP3.LUT UR5, UR5, 0x10000, URZ, 0xfc, !UPT ;  /* 0x0001000005057892 */ /* 0x000fe4000f8efc3f */
[----:B------:R-:W-:Y:S02]  /*1630*/  ULEA UR6, UR39, UR4, 0xa ;  /* 0x0000000427067291 */ /* 0x000fe4000f8e503f */
[----:B------:R-:W-:-:S05]  /*1640*/  ULEA UR7, UR39, UR5, 0xb ;  /* 0x0000000527077291 */ /* 0x000fca000f8e583f */
[----:B------:R-:W-:Y:S02]  /*1650*/  UMOV UR8, UR6 ;  /* 0x0000000600087c82 */ /* 0x000fe40008000000 */
[----:B------:R-:W-:Y:S02]  /*1660*/  UMOV UR10, UR7 ;  /* 0x00000007000a7c82 */ /* 0x000fe40008000000 */
[----:B------:R-:W-:Y:S01]  /*1670*/  HGMMA.64x256x16.F32 R24, gdesc[UR8], RZ, !UPT, gsb0 ;  /* 0x03e00000081879f0 */ /* 0x000fe2000c0008ff */
[----:B------:R-:W-:Y:S02]  /*1680*/  UIADD3 UR8, UR6, 0x2, URZ ;  /* 0x0000000206087890 */ /* 0x000fe4000fffe03f */
[----:B------:R-:W-:Y:S01]  /*1690*/  UIADD3 UR10, UR7, 0x2, URZ ;  /* 0x00000002070a7890 */ /* 0x000fe2000fffe03f */
[----:B------:R-:W-:Y:S01]  /*16a0*/  UMOV UR9, 0x40000040 ;  /* 0x4000004000097882 */ /* 0x000fe20000000000 */
[----:B------:R-:W-:Y:S01]  /*16b0*/  UMOV UR11, 0x40000040 ;  /* 0x40000040000b7882 */ /* 0x000fe20000000000 */
[----:B------:R-:W-:-:S02]  /*16c0*/  WARPGROUP.DEPBAR.LE gsb0, 0x0 ;  /* 0x00008000000079c5 */ /* 0x000fc40000010000 */
[----:B------:R-:W-:-:S15]  /*16d0*/  WARPGROUP.ARRIVE ;  /* 0x00000000000079c5 */ /* 0x000fde0000000000 */
[----:B------:R-:W-:-:S05]  /*16e0*/  NOP ;  /* 0x0000000000007918 */ /* 0x000fca0000000000 */
[----:B------:R-:W-:Y:S01]  /*16f0*/  HGMMA.64x256x16.F32 R24, gdesc[UR8], R24, gsb0 ;  /* 0x03e00000081879f0 */ /* 0x000fe20008000818 */
[----:B------:R-:W-:Y:S02]  /*1700*/  UIADD3 UR8, UR6, 0x4, URZ ;  /* 0x0000000406087890 */ /* 0x000fe4000fffe03f */
[----:B------:R-:W-:Y:S01]  /*1710*/  UIADD3 UR10, UR7, 0x4, URZ ;  /* 0x00000004070a7890 */ /* 0x000fe2000fffe03f */
[----:B------:R-:W-:Y:S01]  /*1720*/  UMOV UR9, 0x40000040 ;  /* 0x4000004000097882 */ /* 0x000fe20000000000 */
[----:B------:R-:W-:Y:S01]  /*1730*/  UMOV UR11, 0x40000040 ;  /* 0x40000040000b7882 */ /* 0x000fe20000000000 */
[----:B------:R-:W-:Y:S02]  /*1740*/  WARPGROUP.DEPBAR.LE gsb0, 0x0 ;  /* 0x00008000000079c5 */ /* 0x000fe40000010000 */
        /* <DEDUP_REMOVED lines=10> */
[----:B------:R-:W-:Y:S03]  /*17f0*/  HGMMA.64x256x16.F32 R24, gdesc[UR8], R24, gsb0 ;  /* 0x03e00000081879f0 */ /* 0x000fe60008000818 */
[----:B------:R-:W-:Y:S02]  /*1800*/  WARPGROUP.DEPBAR.LE gsb0, 0x0 ;  /* 0x00008000000079c5 */ /* 0x000fe40000010000 */
[----:B------:R-:W-:Y:S05]  /*1810*/  @!P1 BRA `(.L_x_22) ;  /* 0x0000000400309947 */ /* 0x000fea0003800000 */
[----:B------:R-:W-:Y:S02]  /*1820*/  UIADD3 UR6, UR39, 0x1, URZ ;  /* 0x0000000127067890 */ /* 0x000fe4000fffe03f */
[----:B------:R-:W-:Y:S02]  /*1830*/  IMAD.U32 R3, RZ, RZ, UR39 ;  /* 0x00000027ff037e24 */ /* 0x000fe4000f8e00ff */
[----:B------:R-:W-:-:S04]  /*1840*/  UISETP.NE.AND UP0, UPT, UR6, 0x4, UPT ;  /* 0x000000040600788c */ /* 0x000fc8000bf05270 */
[----:B------:R-:W-:Y:S02]  /*1850*/  USEL UR7, URZ, 0x1, UP0 ;  /* 0x000000013f077887 */ /* 0x000fe40008000000 */
[----:B------:R-:W-:Y:S02]  /*1860*/  USEL UR6, UR6, URZ, UP0 ;  /* 0x0000003f06067287 */ /* 0x000fe40008000000 */
[----:B------:R-:W-:-:S06]  /*1870*/  ULOP3.LUT UR7, UR38, UR7, URZ, 0x3c, !UPT ;  /* 0x0000000726077292 */ /* 0x000fcc000f8e3c3f */
[----:B------:R-:W-:-:S07]  /*1880*/  IMAD.U32 R7, RZ, RZ, UR7 ;  /* 0x00000007ff077e24 */ /* 0x000fce000f8e00ff */
.L_x_29:
[----:B------:R-:W-:Y:S05]  /*1890*/  @!P0 BRA `(.L_x_23) ;  /* 0x0000000000048947 */ /* 0x000fea0003800000 */
[----:B------:R-:W-:Y:S01]  /*18a0*/  BPT.TRAP 0x1 ;  /* 0x000000040000795c */ /* 0x000fe20000300000 */
.L_x_23:
[----:B------:R-:W2:Y:S01]  /*18b0*/  S2UR UR8, SR_CgaCtaId ;  /* 0x00000000000879c3 */ /* 0x000ea20000008800 */
[----:B------:R-:W-:Y:S01]  /*18c0*/  UMOV UR7, 0x400 ;  /* 0x0000040000077882 */ /* 0x000fe20000000000 */
[----:B01----:R-:W-:Y:S01]  /*18d0*/  IMAD.U32 R5, RZ, RZ, UR6 ;  /* 0x00000006ff057e24 */ /* 0x003fe2000f8e00ff */
[----:B------:R-:W-:Y:S01]  /*18e0*/  SHF.L.U32 R4, R7, 0x1f, RZ ;  /* 0x0000001f07047819 */ /* 0x000fe200000006ff */
[----:B--2---:R-:W-:-:S06]  /*18f0*/  ULEA UR7, UR8, UR7, 0x18 ;  /* 0x0000000708077291 */ /* 0x004fcc000f8ec03f */
[----:B------:R-:W-:-:S04]  /*1900*/  IMAD.U32 R6, RZ, RZ, UR7 ;  /* 0x00000007ff067e24 */ /* 0x000fc8000f8e00ff */
[----:B------:R-:W-:-:S04]  /*1910*/  IMAD R5, R5, 0x8, R6 ;  /* 0x0000000805057824 */ /* 0x000fc800078e0206 */
[----:B------:R0:W1:Y:S01]  /*1920*/  SYNCS.PHASECHK.TRANS64.TRYWAIT P1, [R5+URZ], R4 ;  /* 0x00000004050075a7 */ /* 0x000062000802017f */
[----:B------:R-:W-:Y:S05]  /*1930*/  @!P0 BRA `(.L_x_24) ;  /* 0x0000000000048947 */ /* 0x000fea0003800000 */
[----:B------:R-:W-:Y:S01]  /*1940*/  BPT.TRAP 0x1 ;  /* 0x000000040000795c */ /* 0x000fe20000300000 */
.L_x_24:
[----:B-1----:R-:W-:Y:S05]  /*1950*/  @P1 BRA `(.L_x_25) ;  /* 0x0000000000081947 */ /* 0x002fea0003800000 */
[----:B------:R-:W1:Y:S02]  /*1960*/  SYNCS.PHASECHK.TRANS64.TRYWAIT P1, [R5+URZ], R4 ;  /* 0x00000004050075a7 */ /* 0x000e64000802017f */
[----:B-1----:R-:W-:Y:S05]  /*1970*/  @!P1 BRA `(.L_x_26) ;  /* 0x000000a000309947 */ /* 0x002fea0003800000 */
.L_x_25:
[----:B------:R-:W-:Y:S01]  /*1980*/  ULEA UR7, UR6, UR4, 0xa ;  /* 0x0000000406077291 */ /* 0x000fe2000f8e503f */
[----:B------:R-:W-:Y:S01]  /*1990*/  WARPGROUP.ARRIVE ;  /* 0x00000000000079c5 */ /* 0x000fe20000000000 */
[----:B------:R-:W-:Y:S01]  /*19a0*/  ULEA UR12, UR6, UR5, 0xb ;  /* 0x00000005060c7291 */ /* 0x000fe2000f8e583f */
[----:B------:R-:W-:Y:S01]  /*19b0*/  UMOV UR9, 0x40000040 ;  /* 0x4000004000097882 */ /* 0x000fe20000000000 */
[----:B------:R-:W-:-:S03]  /*19c0*/  UMOV UR11, 0x40000040 ;  /* 0x40000040000b7882 */ /* 0x000fc60000000000 */
[----:B------:R-:W-:Y:S02]  /*19d0*/  UMOV UR8, UR7 ;  /* 0x0000000700087c82 */ /* 0x000fe40008000000 */
[----:B------:R-:W-:Y:S02]  /*19e0*/  UMOV UR10, UR12 ;  /* 0x0000000c000a7c82 */ /* 0x000fe40008000000 */
[----:B------:R-:W-:Y:S01]  /*19f0*/  HGMMA.64x256x16.F32 R24, gdesc[UR8], R24, gsb0 ;  /* 0x03e00000081879f0 */ /* 0x000fe20008000818 */
        /* <DEDUP_REMOVED lines=26> */
[----:B------:R-:W-:Y:S01]  /*1ba0*/  BPT.TRAP 0x1 ;  /* 0x000000040000795c */ /* 0x000fe20000300000 */
.L_x_27:
[----:B------:R-:W-:-:S13]  /*1bb0*/  ISETP.NE.AND P1, PT, R22, RZ, PT ;  /* 0x000000ff1600720c */ /* 0x000fda0003f25270 */
[----:B01----:R-:W-:-:S04]  /*1bc0*/  @P1 IMAD R4, R3, 0x8, R6 ;  /* 0x0000000803041824 */ /* 0x003fc800078e0206 */
[----:B------:R-:W-:-:S05]  /*1bd0*/  @P1 VIADD R5, R4, 0x20 ;  /* 0x0000002004051836 */ /* 0x000fca0000000000 */
[----:B------:R-:W-:-:S04]  /*1be0*/  @P1 PRMT R5, R152, 0x654, R5 ;  /* 0x0000065498051816 */ /* 0x000fc80000000005 */
[----:B------:R0:W-:Y:S01]  /*1bf0*/  @P1 SYNCS.ARRIVE.TRANS64.RED.A1T0 RZ, [R5+URZ], RZ ;  /* 0x000000ff05ff19a7 */ /* 0x0001e2000810043f */
[----:B------:R-:W-:-:S13]  /*1c00*/  ISETP.GT.U32.AND P1, PT, R19, 0x1, PT ;  /* 0x000000011300780c */ /* 0x000fda0003f24070 */
[----:B0-----:R-:W-:Y:S05]  /*1c10*/  @P1 BRA `(.L_x_28) ;  /* 0x0000000000041947 */ /* 0x001fea0003800000 */
[----:B------:R-:W-:Y:S01]  /*1c20*/  BPT.TRAP 0x1 ;  /* 0x000000040000795c */ /* 0x000fe20000300000 */
.L_x_28:
[----:B------:R-:W-:Y:S01]  /*1c30*/  UIADD3 UR6, UR6, 0x1, URZ ;  /* 0x0000000106067890 */ /* 0x000fe2000fffe03f */
[C---:B------:R-:W-:Y:S01]  /*1c40*/  ISETP.GT.AND P2, PT, R0.reuse, 0x1, PT ;  /* 0x000000010000780c */ /* 0x040fe20003f44270 */
[----:B------:R-:W-:Y:S02]  /*1c50*/  VIADD R3, R3, 0x1 ;  /* 0x0000000103037836 */ /* 0x000fe40000000000 */
[----:B------:R-:W-:Y:S01]  /*1c60*/  UISETP.NE.AND UP0, UPT, UR6, 0x4, UPT ;  /* 0x000000040600788c */ /* 0x000fe2000bf05270 */
[----:B------:R-:W-:Y:S02]  /*1c70*/  VIADD R0, R0, 0xffffffff ;  /* 0xffffffff00007836 */ /* 0x000fe40000000000 */
[C---:B------:R-:W-:Y:S01]  /*1c80*/  ISETP.NE.AND P1, PT, R3.reuse, 0x4, PT ;  /* 0x000000040300780c */ /* 0x040fe20003f25270 */
[----:B------:R-:W-:Y:S02]  /*1c90*/  USEL UR7, URZ, 0x1, UP0 ;  /* 0x000000013f077887 */ /* 0x000fe40008000000 */
[----:B------:R-:W-:Y:S01]  /*1ca0*/  USEL UR6, UR6, URZ, UP0 ;  /* 0x0000003f06067287 */ /* 0x000fe20008000000 */
[----:B------:R-:W-:-:S03]  /*1cb0*/  SEL R3, R3, RZ, P1 ;  /* 0x000000ff03037207 */ /* 0x000fc60000800000 */
[----:B------:R-:W-:Y:S01]  /*1cc0*/  LOP3.LUT R7, R7, UR7, RZ, 0x3c, !PT ;  /* 0x0000000707077c12 */ /* 0x000fe2000f8e3cff */
[----:B------:R-:W-:Y:S07]  /*1cd0*/  @P2 BRA `(.L_x_29) ;  /* 0xfffffff800ec2947 */ /* 0x000fee000383ffff */
.L_x_22:
[----:B------:R-:W2:Y:S02]  /*1ce0*/  LDC R0, c[0x0][0x28c] ;  /* 0x0000a300ff007b82 */ /* 0x000ea40000000800 */
[----:B--2---:R-:W-:-:S13]  /*1cf0*/  ISETP.GE.AND P1, PT, R0, 0x1, PT ;  /* 0x000000010000780c */ /* 0x004fda0003f26270 */
[----:B------:R-:W-:Y:S05]  /*1d00*/  @!P1 BRA `(.L_x_30) ;  /* 0x0000000000409947 */ /* 0x000fea0003800000 */
[----:B------:R-:W-:Y:S05]  /*1d10*/  @!P0 BRA `(.L_x_31) ;  /* 0x0000000000048947 */ /* 0x000fea0003800000 */
[----:B------:R-:W-:Y:S01]  /*1d20*/  BPT.TRAP 0x1 ;  /* 0x000000040000795c */ /* 0x000fe20000300000 */
.L_x_31:
[----:B------:R-:W-:Y:S01]  /*1d30*/  ISETP.NE.AND P0, PT, R22, RZ, PT ;  /* 0x000000ff1600720c */ /* 0x000fe20003f05270 */
[----:B------:R-:W-:-:S12]  /*1d40*/  UISETP.LT.AND UP1, UPT, UR40, 0x1, UPT ;  /* 0x000000012800788c */ /* 0x000fd8000bf21270 */
[----:B------:R-:W-:-:S05]  /*1d50*/  VOTEU.ANY UP0, P0 ;  /* 0x00000000003f7886 */ /* 0x000fca0000000100 */
[----:B------:R-:W-:-:S04]  /*1d60*/  @UP0 USEL UR4, UR40, 0x1, UP1 ;  /* 0x0000000128040887 */ /* 0x000fc80008800000 */
[----:B------:R-:W-:-:S06]  /*1d70*/  @UP0 UIADD3 UR4, UR39, UR40, -UR4 ;  /* 0x0000002827040290 */ /* 0x000fcc000fffe804 */
[----:B------:R-:W-:-:S04]  /*1d80*/  IMAD.U32 R0, RZ, RZ, UR4 ;  /* 0x00000004ff007e24 */ /* 0x000fc8000f8e00ff */
[----:B------:R-:W-:-:S05]  /*1d90*/  @P0 IMAD.SHL.U32 R0, R0, 0x8, RZ ;  /* 0x0000000800000824 */ /* 0x000fca00078e00ff */
[----:B------:R-:W-:-:S04]  /*1da0*/  @P0 LOP3.LUT R0, R0, 0x18, RZ, 0xc0, !PT ;  /* 0x0000001800000812 */ /* 0x000fc800078ec0ff */
[----:B------:R-:W-:-:S04]  /*1db0*/  @P0 IADD3 R3, R6, 0x20, R0 ;  /* 0x0000002006030810 */ /* 0x000fc80007ffe000 */
[----:B------:R-:W-:-:S04]  /*1dc0*/  @P0 PRMT R3, R152, 0x654, R3 ;  /* 0x0000065498030816 */ /* 0x000fc80000000003 */
[----:B------:R2:W-:Y:S01]  /*1dd0*/  @P0 SYNCS.ARRIVE.TRANS64.RED.A1T0 RZ, [R3+URZ], RZ ;  /* 0x000000ff03ff09a7 */ /* 0x0005e2000810043f */
[----:B------:R-:W-:-:S13]  /*1de0*/  ISETP.GT.U32.AND P0, PT, R19, 0x1, PT ;  /* 0x000000011300780c */ /* 0x000fda0003f04070 */
[----:B--2---:R-:W-:Y:S05]  /*1df0*/  @P0 BRA `(.L_x_30) ;  /* 0x0000000000040947 */ /* 0x004fea0003800000 */
[----:B------:R-:W-:Y:S01]  /*1e00*/  BPT.TRAP 0x1 ;  /* 0x000000040000795c */ /* 0x000fe20000300000 */
.L_x_30:
[----:B------:R-:W2:Y:S01]  /*1e10*/  LDC R6, c[0x0][0x288] ;  /* 0x0000a200ff067b82 */ /* 0x000ea20000000800 */
[--C-:B------:R-:W-:Y:S01]  /*1e20*/  SHF.R.U32.HI R0, RZ, 0x2, R18.reuse ;  /* 0x00000002ff007819 */ /* 0x100fe20000011612 */
[----:B------:R-:W-:Y:S01]  /*1e30*/  UIADD3 UR39, UR40, UR39, URZ ;  /* 0x0000002728277290 */ /* 0x000fe2000fffe03f */
[----:B01----:R-:W-:Y:S01]  /*1e40*/  SHF.R.U32.HI R5, RZ, 0x7, R18 ;  /* 0x00000007ff057819 */ /* 0x003fe20000011612 */
[----:B------:R-:W-:Y:S01]  /*1e50*/  ULDC UR8, c[0x0][0x284] ;  /* 0x0000a10000087ab9 */ /* 0x000fe20000000800 */
[----:B------:R-:W-:Y:S01]  /*1e60*/  LOP3.LUT R4, R18, 0x60, RZ, 0xc0, !PT ;  /* 0x0000006012047812 */ /* 0x000fe200078ec0ff */
[----:B------:R-:W-:Y:S01]  /*1e70*/  USHF.R.U32.HI UR4, URZ, 0x2, UR39 ;  /* 0x000000023f047899 */ /* 0x000fe20008011627 */
[----:B------:R-:W-:Y:S01]  /*1e80*/  LOP3.LUT R3, R0, 0x7, RZ, 0xc0, !PT ;  /* 0x0000000700037812 */ /* 0x000fe200078ec0ff */
[----:B------:R-:W-:Y:S01]  /*1e90*/  UISETP.GT.U32.AND UP1, UPT, UR39, 0x3, UPT ;  /* 0x000000032700788c */ /* 0x000fe2000bf24070 */
[----:B------:R-:W-:Y:S01]  /*1ea0*/  LOP3.LUT R0, R5, 0x1, RZ, 0xc0, !PT ;  /* 0x0000000105007812 */ /* 0x000fe200078ec0ff */
[----:B------:R-:W-:Y:S01]  /*1eb0*/  ULOP3.LUT UR4, UR4, 0x1, URZ, 0xc0, !UPT ;  /* 0x0000000104047892 */ /* 0x000fe2000f8ec03f */
[----:B------:R-:W-:Y:S01]  /*1ec0*/  SHF.R.U32.HI R10, RZ, 0x1, R4 ;  /* 0x00000001ff0a7819 */ /* 0x000fe20000011604 */
[----:B------:R-:W-:Y:S01]  /*1ed0*/  IMAD.SHL.U32 R4, R18, 0x2, RZ ;  /* 0x0000000212047824 */ /* 0x000fe200078e00ff */
[----:B------:R-:W-:Y:S01]  /*1ee0*/  SHF.R.S32.HI R21, RZ, 0x1f, R23 ;  /* 0x0000001fff157819 */ /* 0x000fe20000011417 */
[----:B------:R-:W-:Y:S01]  /*1ef0*/  IMAD.SHL.U32 R8, R0, 0x40, RZ ;  /* 0x0000004000087824 */ /* 0x000fe200078e00ff */
[--C-:B------:R-:W-:Y:S01]  /*1f00*/  IADD3 R5, RZ, -R10, -R3.reuse ;  /* 0x8000000aff057210 */ /* 0x100fe20007ffe803 */
[----:B------:R-:W-:Y:S01]  /*1f10*/  UISETP.NE.U32.AND UP0, UPT, UR4, 0x1, UPT ;  /* 0x000000010400788c */ /* 0x000fe2000bf05070 */
[----:B------:R-:W-:Y:S01]  /*1f20*/  LOP3.LUT R4, R4, 0x6, RZ, 0xc0, !PT ;  /* 0x0000000604047812 */ /* 0x000fe200078ec0ff */
[----:B------:R-:W-:Y:S01]  /*1f30*/  ULDC.64 UR6, c[0x0][0x5d0] ;  /* 0x0001740000067ab9 */ /* 0x000fe20000000a00 */
[----:B------:R-:W-:Y:S01]  /*1f40*/  LOP3.LUT R3, R8, 0x40, R3, 0xe2, !PT ;  /* 0x0000004008037812 */ /* 0x000fe200078ee203 */
[----:B------:R-:W-:Y:S01]  /*1f50*/  IMAD R11, R0, -0x40, R5 ;  /* 0xffffffc0000b7824 */ /* 0x000fe200078e0205 */
[----:B------:R-:W-:Y:S01]  /*1f60*/  LOP3.LUT R0, R18, 0x3, RZ, 0xc0, !PT ;  /* 0x0000000312007812 */ /* 0x000fe200078ec0ff */
[----:B------:R-:W-:Y:S01]  /*1f70*/  UISETP.LT.U32.AND UP1, UPT, UR40, 0x4, UP1 ;  /* 0x000000042800788c */ /* 0x000fe20008f21070 */
[----:B------:R-:W-:Y:S01]  /*1f80*/  PRMT R8, R4, 0x6540, R153 ;  /* 0x0000654004087816 */ /* 0x000fe20000000099 */
[----:B------:R-:W-:Y:S01]  /*1f90*/  IMAD.SHL.U32 R153, R153, 0x100, RZ ;  /* 0x0000010099997824 */ /* 0x000fe200078e00ff */
[----:B------:R-:W-:Y:S01]  /*1fa0*/  UISETP.GT.U32.AND UP0, UPT, UR40, 0x3, !UP0 ;  /* 0x000000032800788c */ /* 0x000fe2000c704070 */
[----:B--2---:R-:W-:Y:S01]  /*1fb0*/  IMAD R12, R0, -0x2, R6 ;  /* 0xfffffffe000c7824 */ /* 0x004fe200078e0206 */
[----:B------:R-:W-:Y:S01]  /*1fc0*/  SHF.R.S32.HI R9, RZ, 0x1f, R8 ;  /* 0x0000001fff097819 */ /* 0x000fe20000011408 */
[C---:B------:R-:W-:Y:S01]  /*1fd0*/  IMAD.SHL.U32 R0, R154.reuse, 0x80, RZ ;  /* 0x000000809a007824 */ /* 0x040fe200078e00ff */
[----:B------:R-:W-:Y:S01]  /*1fe0*/  ISETP.GE.AND P0, PT, R153, R6, PT ;  /* 0x000000069900720c */ /* 0x000fe20003f06270 */
[----:B------:R-:W-:Y:S01]  /*1ff0*/  IMAD R4, R21, UR6, RZ ;  /* 0x0000000615047c24 */ /* 0x000fe2000f8e02ff */
[----:B------:R-:W-:Y:S01]  /*2000*/  USEL UR5, URZ, 0x1, !UP1 ;  /* 0x000000013f057887 */ /* 0x000fe2000c800000 */
[----:B------:R-:W-:Y:S01]  /*2010*/  IMAD.WIDE R6, R154, 0x80, RZ ;  /* 0x000000809a067825 */ /* 0x000fe200078e02ff */
[C---:B------:R-:W-:Y:S01]  /*2020*/  ISETP.GE.OR P0, PT, R0.reuse, UR8, P0 ;  /* 0x0000000800007c0c */ /* 0x040fe20008706670 */
[----:B------:R-:W-:Y:S01]  /*2030*/  USEL UR4, URZ, 0x1, !UP0 ;  /* 0x000000013f047887 */ /* 0x000fe2000c000000 */
[----:B------:R-:W-:Y:S01]  /*2040*/  IADD3 R0, -R0, UR8, R11 ;  /* 0x0000000800007c10 */ /* 0x000fe2000fffe10b */
[C---:B------:R-:W-:Y:S01]  /*2050*/  IMAD R13, R23.reuse, UR7, R4 ;  /* 0x00000007170d7c24 */ /* 0x040fe2000f8e0204 */
[----:B------:R-:W-:Y:S01]  /*2060*/  ULOP3.LUT UR39, UR39, 0x3, URZ, 0xc0, !UPT ;  /* 0x0000000327277892 */ /* 0x000fe2000f8ec03f */
[----:B------:R-:W-:Y:S01]  /*2070*/  IMAD.WIDE.U32 R4, R23, UR6, R8 ;  /* 0x0000000617047c25 */ /* 0x000fe2000f8e0008 */
[----:B------:R-:W-:Y:S01]  /*2080*/  ULOP3.LUT UR38, UR4, UR38, UR5, 0x96, !UPT ;  /* 0x0000002604267292 */ /* 0x000fe2000f8e9605 */
[----:B------:R-:W-:-:S02]  /*2090*/  LOP3.LUT R169, R6, R3, R10, 0xfe, !PT ;  /* 0x0000000306a97212 */ /* 0x000fc400078efe0a */
[----:B------:R-:W-:Y:S02]  /*20a0*/  IMAD.IADD R5, R5, 0x1, R13 ;  /* 0x0000000105057824 */ /* 0x000fe400078e020d */
[----:B------:R-:W-:Y:S02]  /*20b0*/  IMAD.IADD R3, R12, 0x1, -R153 ;  /* 0x000000010c037824 */ /* 0x000fe400078e0a99 */
[----:B------:R-:W-:Y:S01]  /*20c0*/  IMAD.MOV.U32 R154, RZ, RZ, -0x1 ;  /* 0xffffffffff9a7424 */ /* 0x000fe200078e00ff */
[----:B------:R-:W-:Y:S06]  /*20d0*/  @P0 BRA `(.L_x_32) ;  /* 0x0000007800dc0947 */ /* 0x000fec0003800000 */
[----:B------:R-:W0:Y:S01]  /*20e0*/  LDC.64 R10, c[0x0][0x5c8] ;  /* 0x00017200ff0a7b82 */ /* 0x000e220000000a00 */
[----:B-----5:R-:W-:Y:S01]  /*20f0*/  FSETP.NEU.AND P0, PT, R156, RZ, PT ;  /* 0x000000ff9c00720b */ /* 0x020fe20003f0d000 */
[----:B------:R-:W-:Y:S01]  /*2100*/  BSSY B0, `(.L_x_32) ;  /* 0x00007b4000007945 */ /* 0x000fe20003800000 */
[----:B------:R-:W-:-:S04]  /*2110*/  ISETP.GT.AND P2, PT, R3, RZ, PT ;  /* 0x000000ff0300720c */ /* 0x000fc80003f44270 */
[----:B------:R-:W-:Y:S01]  /*2120*/  ISETP.GT.AND P1, PT, R0, RZ, P2 ;  /* 0x000000ff0000720c */ /* 0x000fe20001724270 */
[-C--:B0-----:R-:W-:Y:S02]  /*2130*/  IMAD R12, R7, R10.reuse, RZ ;  /* 0x0000000a070c7224 */ /* 0x081fe400078e02ff */
[----:B------:R-:W-:-:S04]  /*2140*/  IMAD.WIDE.U32 R160, R169, R10, R4 ;  /* 0x0000000aa9a07225 */ /* 0x000fc800078e0004 */
[----:B------:R-:W-:-:S04]  /*2150*/  IMAD R5, R169, R11, R12 ;  /* 0x0000000ba9057224 */ /* 0x000fc800078e020c */
[----:B------:R-:W-:Y:S01]  /*2160*/  IMAD.IADD R153, R161, 0x1, R5 ;  /* 0x00000001a1997824 */ /* 0x000fe200078e0205 */
[----:B------:R-:W-:Y:S06]  /*2170*/  @!P0 BRA `(.L_x_33) ;  /* 0x0000005400988947 */ /* 0x000fec0003800000 */
[----:B------:R-:W0:Y:S01]  /*2180*/  LDC.64 R14, c[0x0][0x5b8] ;  /* 0x00016e00ff0e7b82 */ /* 0x000e220000000a00 */
[----:B------:R-:W-:-:S07]  /*2190*/  ULDC.64 UR4, c[0x0][0x5c0] ;  /* 0x0001700000047ab9 */ /* 0x000fce0000000a00 */
[----:B------:R-:W1:Y:S08]  /*21a0*/  LDC.64 R166, c[0x0][0x5b0] ;  /* 0x00016c00ffa67b82 */ /* 0x000e700000000a00 */
[----:B------:R-:W2:Y:S01]  /*21b0*/  LDC.64 R12, c[0x0][0x5a8] ;  /* 0x00016a00ff0c7b82 */ /* 0x000ea20000000a00 */
[-C--:B0-----:R-:W-:Y:S02]  /*21c0*/  IMAD R4, R21, R14.reuse, RZ ;  /* 0x0000000e15047224 */ /* 0x081fe400078e02ff */
[----:B------:R-:W-:-:S04]  /*21d0*/  IMAD.WIDE.U32 R162, R23, R14, R8 ;  /* 0x0000000e17a27225 */ /* 0x000fc800078e0008 */
[----:B------:R-:W-:Y:S02]  /*21e0*/  IMAD R161, R23, R15, R4 ;  /* 0x0000000f17a17224 */ /* 0x000fe400078e0204 */
[-C--:B-1----:R-:W-:Y:S02]  /*21f0*/  IMAD R6, R7, R166.reuse, RZ ;  /* 0x000000a607067224 */ /* 0x082fe400078e02ff */
[----:B------:R-:W-:Y:S02]  /*2200*/  IMAD.IADD R21, R163, 0x1, R161 ;  /* 0x00000001a3157824 */ /* 0x000fe400078e02a1 */
[----:B------:R-:W-:Y:S02]  /*2210*/  IMAD.MOV.U32 R20, RZ, RZ, R162 ;  /* 0x000000ffff147224 */ /* 0x000fe400078e00a2 */
[C---:B------:R-:W-:Y:S02]  /*2220*/  IMAD R165, R169.reuse, R167, R6 ;  /* 0x000000a7a9a57224 */ /* 0x040fe400078e0206 */
[----:B------:R-:W-:-:S04]  /*2230*/  IMAD.WIDE.U32 R4, R169, R166, R20 ;  /* 0x000000a6a9047225 */ /* 0x000fc800078e0014 */
[----:B------:R-:W-:Y:S01]  /*2240*/  IMAD.IADD R5, R5, 0x1, R165 ;  /* 0x0000000105057824 */ /* 0x000fe200078e02a5 */
[----:B--2---:R-:W-:-:S04]  /*2250*/  LEA R6, P0, R4, R12, 0x1 ;  /* 0x0000000c04067211 */ /* 0x004fc800078008ff */
[----:B------:R-:W-:-:S05]  /*2260*/  LEA.HI.X R7, R4, R13, R5, 0x1, P0 ;  /* 0x0000000d04077211 */ /* 0x000fca00000f0c05 */
[----:B------:R0:W2:Y:S01]  /*2270*/  @P1 LDG.E.LTC128B.U16 R15, desc[UR36][R6.64] ;  /* 0x00000024060f1981 */ /* 0x0000a2000c1e1520 */
[----:B------:R-:W-:Y:S01]  /*2280*/  LEA R4, P0, R160, UR4, 0x1 ;  /* 0x00000004a0047c11 */ /* 0x000fe2000f8008ff */
[----:B------:R-:W-:Y:S01]  /*2290*/  IMAD.WIDE.U32 R158, R169, R166, R8 ;  /* 0x000000a6a99e7225 */ /* 0x000fe200078e0008 */
[----:B------:R-:W-:Y:S03]  /*22a0*/  BSSY B1, `(.L_x_34) ;  /* 0x0000012000017945 */ /* 0x000fe60003800000 */
[----:B------:R-:W-:Y:S02]  /*22b0*/  IMAD.IADD R159, R165, 0x1, R159 ;  /* 0x00000001a59f7824 */ /* 0x000fe400078e029f */
[----:B------:R-:W-:-:S04]  /*22c0*/  IMAD.WIDE.U32 R158, R23, R14, R158 ;  /* 0x0000000e179e7225 */ /* 0x000fc800078e009e */
[----:B0-----:R-:W-:Y:S01]  /*22d0*/  IMAD.IADD R7, R161, 0x1, R159 ;  /* 0x00000001a1077824 */ /* 0x001fe200078e029f */
[----:B------:R-:W-:Y:S02]  /*22e0*/  LEA R6, P4, R158, R12, 0x1 ;  /* 0x0000000c9e067211 */ /* 0x000fe400078808ff */
[----:B------:R-:W-:Y:S02]  /*22f0*/  SHF.L.U64.HI R159, R166, 0x3, R167 ;  /* 0x00000003a69f7819 */ /* 0x000fe400000102a7 */
[----:B------:R-:W-:Y:S01]  /*2300*/  LEA.HI.X R7, R158, R13, R7, 0x1, P4 ;  /* 0x0000000d9e077211 */ /* 0x000fe200020f0c07 */
[----:B------:R-:W-:Y:S02]  /*2310*/  IMAD.SHL.U32 R158, R166, 0x8, RZ ;  /* 0x00000008a69e7824 */ /* 0x000fe400078e00ff */
[----:B--2---:R-:W-:-:S05]  /*2320*/  HADD2.F32 R5, -RZ, R15.H0_H0 ;  /* 0x2000000fff057230 */ /* 0x004fca0000004100 */
[----:B------:R-:W-:-:S04]  /*2330*/  FMUL R5, R5, R156 ;  /* 0x0000009c05057220 */ /* 0x000fc80000400000 */
[----:B------:R-:W-:Y:S01]  /*2340*/  FFMA R24, R24, R155, R5 ;  /* 0x0000009b18187223 */ /* 0x000fe20000000005 */
[----:B------:R-:W-:Y:S02]  /*2350*/  LEA.HI.X R5, R160, UR5, R153, 0x1, P0 ;  /* 0x00000005a0057c11 */ /* 0x000fe400080f0c99 */
[----:B------:R-:W-:Y:S02]  /*2360*/  ISETP.GT.AND P0, PT, R3, 0x1, PT ;  /* 0x000000010300780c */ /* 0x000fe40003f04270 */
[----:B------:R-:W-:Y:S02]  /*2370*/  F2FP.F16.F32.PACK_AB R24, RZ, R24 ;  /* 0x00000018ff18723e */ /* 0x000fe400000000ff */
[----:B------:R-:W-:-:S03]  /*2380*/  ISETP.GT.AND P3, PT, R0, RZ, P0 ;  /* 0x000000ff0000720c */ /* 0x000fc60000764270 */
[----:B------:R0:W-:Y:S10]  /*2390*/  @P1 STG.E.U16 desc[UR36][R4.64], R24 ;  /* 0x0000001804001986 */ /* 0x0001f4000c101524 */
[----:B------:R-:W-:Y:S05]  /*23a0*/  @!P3 BRA `(.L_x_35) ;  /* 0x000000000004b947 */ /* 0x000fea0003800000 */
[----:B------:R1:W5:Y:S02]  /*23b0*/  LDG.E.LTC128B.U16 R15, desc[UR36][R6.64+0x2] ;  /* 0x00000224060f7981 */ /* 0x000364000c1e1520 */
.L_x_35:
[----:B------:R-:W-:Y:S05]  /*23c0*/  BSYNC B1 ;  /* 0x0000000000017941 */ /* 0x000fea0003800000 */
.L_x_34:
[----:B-----5:R-:W-:Y:S01]  /*23d0*/  HADD2.F32 R153, -RZ, R15.H0_H0 ;  /* 0x2000000fff997230 */ /* 0x020fe20000004100 */
[----:B------:R-:W-:Y:S01]  /*23e0*/  ISETP.GT.AND P2, PT, R0, 0x8, P2 ;  /* 0x000000080000780c */ /* 0x000fe20001744270 */
[----:B------:R-:W-:Y:S01]  /*23f0*/  IMAD.WIDE.U32 R158, R169, R166, R158 ;  /* 0x000000a6a99e7225 */ /* 0x000fe200078e009e */
[----:B0-----:R-:W-:-:S03]  /*2400*/  PRMT R24, R15, 0x7610, R24 ;  /* 0x000076100f187816 */ /* 0x001fc60000000018 */
[----:B------:R-:W-:Y:S01]  /*2410*/  FMUL R20, R153, R156 ;  /* 0x0000009c99147220 */ /* 0x000fe20000400000 */
[----:B------:R-:W-:Y:S01]  /*2420*/  IMAD.IADD R165, R165, 0x1, R159 ;  /* 0x00000001a5a57824 */ /* 0x000fe200078e029f */
[----:B------:R-:W-:Y:S02]  /*2430*/  IADD3 R162, P1, R162, R158, RZ ;  /* 0x0000009ea2a27210 */ /* 0x000fe40007f3e0ff */
[----:B------:R-:W-:-:S03]  /*2440*/  FFMA R25, R25, R155, R20 ;  /* 0x0000009b19197223 */ /* 0x000fc60000000014 */
[----:B------:R-:W-:Y:S01]  /*2450*/  IMAD.X R21, R165, 0x1, R21, P1 ;  /* 0x00000001a5157824 */ /* 0x000fe200008e0615 */
[C---:B------:R-:W-:Y:S02]  /*2460*/  LEA R20, P1, R162.reuse, R12, 0x1 ;  /* 0x0000000ca2147211 */ /* 0x040fe400078208ff */
[----:B------:R-:W-:Y:S02]  /*2470*/  F2FP.F16.F32.PACK_AB R25, RZ, R25 ;  /* 0x00000019ff19723e */ /* 0x000fe400000000ff */
[----:B------:R-:W-:Y:S02]  /*2480*/  LEA.HI.X R21, R162, R13, R21, 0x1, P1 ;  /* 0x0000000da2157211 */ /* 0x000fe400008f0c15 */
[----:B------:R-:W-:-:S05]  /*2490*/  PRMT R153, R25, 0x7610, R153 ;  /* 0x0000761019997816 */ /* 0x000fca0000000099 */
[----:B------:R0:W-:Y:S04]  /*24a0*/  @P3 STG.E.U16 desc[UR36][R4.64+0x2], R153 ;  /* 0x0000029904003986 */ /* 0x0001e8000c101524 */
[----:B------:R-:W2:Y:S01]  /*24b0*/  @P2 LDG.E.LTC128B.U16 R24, desc[UR36][R20.64] ;  /* 0x0000002414182981 */ /* 0x000ea2000c1e1520 */
[----:B------:R-:W-:Y:S01]  /*24c0*/  IADD3 R8, P1, R8, R158, RZ ;  /* 0x0000009e08087210 */ /* 0x000fe20007f3e0ff */
[----:B------:R-:W-:Y:S01]  /*24d0*/  BSSY B1, `(.L_x_36) ;  /* 0x0000011000017945 */ /* 0x000fe20003800000 */
[----:B------:R-:W-:Y:S02]  /*24e0*/  SHF.L.U64.HI R11, R10, 0x4, R11 ;  /* 0x000000040a0b7819 */ /* 0x000fe4000001020b */
[----:B------:R-:W-:Y:S01]  /*24f0*/  ISETP.GT.AND P0, PT, R0, 0x8, P0 ;  /* 0x000000080000780c */ /* 0x000fe20000704270 */
[----:B------:R-:W-:Y:S01]  /*2500*/  IMAD.X R9, R9, 0x1, R165, P1 ;  /* 0x0000000109097824 */ /* 0x000fe200008e06a5 */
[----:B------:R-:W-:-:S05]  /*2510*/  LEA R10, P1, R10, R4, 0x4 ;  /* 0x000000040a0a7211 */ /* 0x000fca00078220ff */
[----:B------:R-:W-:Y:S02]  /*2520*/  IMAD.X R11, R11, 0x1, R5, P1 ;  /* 0x000000010b0b7824 */ /* 0x000fe400008e0605 */
[----:B--2---:R-:W-:-:S05]  /*2530*/  HADD2.F32 R15, -RZ, R24.H0_H0 ;  /* 0x20000018ff0f7230 */ /* 0x004fca0000004100 */
[----:B------:R-:W-:Y:S01]  /*2540*/  FMUL R25, R15, R156 ;  /* 0x0000009c0f197220 */ /* 0x000fe20000400000 */
[----:B------:R-:W-:-:S04]  /*2550*/  IMAD.WIDE.U32 R14, R23, R14, R8 ;  /* 0x0000000e170e7225 */ /* 0x000fc800078e0008 */
[----:B------:R-:W-:Y:S01]  /*2560*/  FFMA R25, R26, R155, R25 ;  /* 0x0000009b1a197223 */ /* 0x000fe20000000019 */
[----:B------:R-:W-:Y:S01]  /*2570*/  IMAD.IADD R9, R161, 0x1, R15 ;  /* 0x00000001a1097824 */ /* 0x000fe200078e020f */
[----:B------:R-:W-:-:S03]  /*2580*/  LEA R8, P3, R14, R12, 0x1 ;  /* 0x0000000c0e087211 */ /* 0x000fc600078608ff */
[----:B------:R-:W-:Y:S02]  /*2590*/  F2FP.F16.F32.PACK_AB R25, RZ, R25 ;  /* 0x00000019ff19723e */ /* 0x000fe400000000ff */
[----:B------:R-:W-:-:S03]  /*25a0*/  LEA.HI.X R9, R14, R13, R9, 0x1, P3 ;  /* 0x0000000d0e097211 */ /* 0x000fc600018f0c09 */
[----:B------:R0:W-:Y:S01]  /*25b0*/  @P2 STG.E.U16 desc[UR36][R10.64], R25 ;  /* 0x000000190a002986 */ /* 0x0001e2000c101524 */
[----:B------:R-:W-:Y:S05]  /*25c0*/  @!P0 BRA `(.L_x_37) ;  /* 0x0000000000048947 */ /* 0x000fea0003800000 */
[----:B------:R2:W5:Y:S02]  /*25d0*/  LDG.E.LTC128B.U16 R24, desc[UR36][R8.64+0x2] ;  /* 0x0000022408187981 */ /* 0x000564000c1e1520 */
.L_x_37:
[----:B------:R-:W-:Y:S05]  /*25e0*/  BSYNC B1 ;  /* 0x0000000000017941 */ /* 0x000fea0003800000 */
.L_x_36:
[----:B-----5:R-:W-:Y:S01]  /*25f0*/  HADD2.F32 R13, -RZ, R24.H0_H0 ;  /* 0x20000018ff0d7230 */ /* 0x020fe20000004100 */
[----:B------:R-:W-:Y:S01]  /*2600*/  ISETP.GT.AND P1, PT, R3, 0x8, PT ;  /* 0x000000080300780c */ /* 0x000fe20003f24270 */
[----:B------:R-:W-:Y:S03]  /*2610*/  BSSY B1, `(.L_x_38) ;  /* 0x0000008000017945 */ /* 0x000fe60003800000 */
[----:B------:R-:W-:Y:S01]  /*2620*/  FMUL R12, R13, R156 ;  /* 0x0000009c0d0c7220 */ /* 0x000fe20000400000 */
[----:B------:R-:W-:-:S03]  /*2630*/  ISETP.GT.AND P2, PT, R0, RZ, P1 ;  /* 0x000000ff0000720c */ /* 0x000fc60000f44270 */
[----:B------:R-:W-:-:S05]  /*2640*/  FFMA R12, R27, R155, R12 ;  /* 0x0000009b1b0c7223 */ /* 0x000fca000000000c */
[----:B------:R-:W-:-:S05]  /*2650*/  F2FP.F16.F32.PACK_AB R12, RZ, R12 ;  /* 0x0000000cff0c723e */ /* 0x000fca00000000ff */
[----:B------:R3:W-:Y:S01]  /*2660*/  @P0 STG.E.U16 desc[UR36][R10.64+0x2], R12 ;  /* 0x0000020c0a000986 */ /* 0x0007e2000c101524 */
[----:B------:R-:W-:Y:S05]  /*2670*/  @!P2 BRA `(.L_x_39) ;  /* 0x000000000004a947 */ /* 0x000fea0003800000 */
[----:B------:R4:W5:Y:S02]  /*2680*/  LDG.E.LTC128B.U16 R24, desc[UR36][R6.64+0x10] ;  /* 0x0000102406187981 */ /* 0x000964000c1e1520 */
.L_x_39:
[----:B------:R-:W-:Y:S05]  /*2690*/  BSYNC B1 ;  /* 0x0000000000017941 */ /* 0x000fea0003800000 */
.L_x_38:
        /* <DEDUP_REMOVED lines=10> */
.L_x_41:
[----:B------:R-:W-:Y:S05]  /*2740*/  BSYNC B1 ;  /* 0x0000000000017941 */ /* 0x000fea0003800000 */
.L_x_40:
[----:B0----5:R-:W-:Y:S01]  /*2750*/  HADD2.F32 R13, -RZ, R24.H0_H0 ;  /* 0x20000018ff0d7230 */ /* 0x021fe20000004100 */
[----:B------:R-:W-:Y:S01]  /*2760*/  ISETP.GT.AND P1, PT, R0, 0x8, P1 ;  /* 0x000000080000780c */ /* 0x000fe20000f24270 */
[----:B------:R-:W-:Y:S03]  /*2770*/  BSSY B1, `(.L_x_42) ;  /* 0x0000007000017945 */ /* 0x000fe60003800000 */
[----:B---3--:R-:W-:-:S04]  /*2780*/  FMUL R12, R13, R156 ;  /* 0x0000009c0d0c7220 */ /* 0x008fc80000400000 */
[----:B------:R-:W-:-:S05]  /*2790*/  FFMA R12, R29, R155, R12 ;  /* 0x0000009b1d0c7223 */ /* 0x000fca000000000c */
[----:B------:R-:W-:-:S05]  /*27a0*/  F2FP.F16.F32.PACK_AB R12, RZ, R12 ;  /* 0x0000000cff0c723e */ /* 0x000fca00000000ff */
[----:B------:R0:W-:Y:S01]  /*27b0*/  @P3 STG.E.U16 desc[UR36][R4.64+0x12], R12 ;  /* 0x0000120c04003986 */ /* 0x0001e2000c101524 */
[----:B------:R-:W-:Y:S05]  /*27c0*/  @!P1 BRA `(.L_x_43) ;  /* 0x0000000000049947 */ /* 0x000fea0003800000 */
[----:B------:R3:W5:Y:S02]  /*27d0*/  LDG.E.LTC128B.U16 R24, desc[UR36][R8.64+0x10] ;  /* 0x0000102408187981 */ /* 0x000764000c1e1520 */
.L_x_43:
[----:B------:R-:W-:Y:S05]  /*27e0*/  BSYNC B1 ;  /* 0x0000000000017941 */ /* 0x000fea0003800000 */
.L_x_42:
[----:B-----5:R-:W-:Y:S01]  /*27f0*/  HADD2.F32 R13, -RZ, R24.H0_H0 ;  /* 0x20000018ff0d7230 */ /* 0x020fe20000004100 */
[----:B------:R-:W-:Y:S01]  /*2800*/  ISETP.GT.AND P0, PT, R0, 0x8, P0 ;  /* 0x000000080000780c */ /* 0x000fe20000704270 */
[----:B------:R-:W-:Y:S03]  /*2810*/  BSSY B1, `(.L_x_44) ;  /* 0x0000007000017945 */ /* 0x000fe60003800000 */
[----:B------:R-:W-:-:S04]  /*2820*/  FMUL R13, R13, R156 ;  /* 0x0000009c0d0d7220 */ /* 0x000fc80000400000 */
[----:B------:R-:W-:-:S05]  /*2830*/  FFMA R13, R30, R155, R13 ;  /* 0x0000009b1e0d7223 */ /* 0x000fca000000000d */
[----:B------:R-:W-:-:S05]  /*2840*/  F2FP.F16.F32.PACK_AB R13, RZ, R13 ;  /* 0x0000000dff0d723e */ /* 0x000fca00000000ff */
[----:B------:R0:W-:Y:S01]  /*2850*/  @P1 STG.E.U16 desc[UR36][R10.64+0x10], R13 ;  /* 0x0000100d0a001986 */ /* 0x0001e2000c101524 */
[----:B------:R-:W-:Y:S05]  /*2860*/  @!P0 BRA `(.L_x_45) ;  /* 0x0000000000048947 */ /* 0x000fea0003800000 */
[----:B------:R0:W5:Y:S02]  /*2870*/  LDG.E.LTC128B.U16 R24, desc[UR36][R8.64+0x12] ;  /* 0x0000122408187981 */ /* 0x000164000c1e1520 */
.L_x_45:
[----:B------:R-:W-:Y:S05]  /*2880*/  BSYNC B1 ;  /* 0x0000000000017941 */ /* 0x000fea0003800000 */
.L_x_44:
[----:B0----5:R-:W-:Y:S01]  /*2890*/  HADD2.F32 R13, -RZ, R24.H0_H0 ;  /* 0x20000018ff0d7230 */ /* 0x021fe20000004100 */
        /* <DEDUP_REMOVED lines=9> */
.L_x_47:
[----:B------:R-:W-:Y:S05]  /*2930*/  BSYNC B1 ;  /* 0x0000000000017941 */ /* 0x000fea0003800000 */
.L_x_46:
        /* <DEDUP_REMOVED lines=10> */
.L_x_49:
[----:B------:R-:W-:Y:S05]  /*29e0*/  BSYNC B1 ;  /* 0x0000000000017941 */ /* 0x000fea0003800000 */
.L_x_48:
[----:B0----5:R-:W-:Y:S01]  /*29f0*/  HADD2.F32 R13, -RZ, R24.H0_H0 ;  /* 0x20000018ff0d7230 */ /* 0x021fe20000004100 */
        /* <DEDUP_REMOVED lines=8> */
.L_x_51:
[----:B------:R-:W-:Y:S05]  /*2a80*/  BSYNC B1 ;  /* 0x0000000000017941 */ /* 0x000fea0003800000 */
.L_x_50:
        /* <DEDUP_REMOVED lines=9> */
.L_x_53:
[----:B------:R-:W-:Y:S05]  /*2b20*/  BSYNC B1 ;  /* 0x0000000000017941 */ /* 0x000fea0003800000 */
.L_x_52:
        /* <DEDUP_REMOVED lines=10> */
.L_x_55:
[----:B------:R-:W-:Y:S05]  /*2bd0*/  BSYNC B1 ;  /* 0x0000000000017941 */ /* 0x000fea0003800000 */
.L_x_54:
        /* <DEDUP_REMOVED lines=10> */
.L_x_57:
[----:B------:R-:W-:Y:S05]  /*2c80*/  BSYNC B1 ;  /* 0x0000000000017941 */ /* 0x000fea0003800000 */
.L_x_56:
        /* <DEDUP_REMOVED lines=9> */
.L_x_59:
[----:B------:R-:W-:Y:S05]  /*2d20*/  BSYNC B1 ;  /* 0x0000000000017941 */ /* 0x000fea0003800000 */
.L_x_58:
        /* <DEDUP_REMOVED lines=9> */
.L_x_61:
[----:B------:R-:W-:Y:S05]  /*2dc0*/  BSYNC B1 ;  /* 0x0000000000017941 */ /* 0x000fea0003800000 */
.L_x_60:
        /* <DEDUP_REMOVED lines=10> */
.L_x_63:
[----:B------:R-:W-:Y:S05]  /*2e70*/  BSYNC B1 ;  /* 0x0000000000017941 */ /* 0x000fea0003800000 */
.L_x_62:
        /* <DEDUP_REMOVED lines=10> */
.L_x_65:
[----:B------:R-:W-:Y:S05]  /*2f20*/  BSYNC B1 ;  /* 0x0000000000017941 */ /* 0x000fea0003800000 */
.L_x_64:
        /* <DEDUP_REMOVED lines=9> */
.L_x_67:
[----:B------:R-:W-:Y:S05]  /*2fc0*/  BSYNC B1 ;  /* 0x0000000000017941 */ /* 0x000fea0003800000 */
.L_x_66:
        /* <DEDUP_REMOVED lines=9> */
.L_x_69:
[----:B------:R-:W-:Y:S05]  /*3060*/  BSYNC B1 ;  /* 0x0000000000017941 */ /* 0x000fea0003800000 */
.L_x_68:
        /* <DEDUP_REMOVED lines=10> */
.L_x_71:
[----:B------:R-:W-:Y:S05]  /*3110*/  BSYNC B1 ;  /* 0x0000000000017941 */ /* 0x000fea0003800000 */
.L_x_70:
        /* <DEDUP_REMOVED lines=10> */
.L_x_73:
[----:B------:R-:W-:Y:S05]  /*31c0*/  BSYNC B1 ;  /* 0x0000000000017941 */ /* 0x000fea0003800000 */
.L_x_72:
        /* <DEDUP_REMOVED lines=9> */
.L_x_75:
[----:B------:R-:W-:Y:S05]  /*3260*/  BSYNC B1 ;  /* 0x0000000000017941 */ /* 0x000fea0003800000 */
.L_x_74:
        /* <DEDUP_REMOVED lines=9> */
.L_x_77:
[----:B------:R-:W-:Y:S05]  /*3300*/  BSYNC B1 ;  /* 0x0000000000017941 */ /* 0x000fea0003800000 */
.L_x_76:
        /* <DEDUP_REMOVED lines=10> */
.L_x_79:
[----:B------:R-:W-:Y:S05]  /*33b0*/  BSYNC B1 ;  /* 0x0000000000017941 */ /* 0x000fea0003800000 */
.L_x_78:
        /* <DEDUP_REMOVED lines=10> */
.L_x_81:
[----:B------:R-:W-:Y:S05]  /*3460*/  BSYNC B1 ;  /* 0x0000000000017941 */ /* 0x000fea0003800000 */
.L_x_80:
        /* <DEDUP_REMOVED lines=9> */
.L_x_83:
[----:B------:R-:W-:Y:S05]  /*3500*/  BSYNC B1 ;  /* 0x0000000000017941 */ /* 0x000fea0003800000 */
.L_x_82:
        /* <DEDUP_REMOVED lines=9> */
.L_x_85:
[----:B------:R-:W-:Y:S05]  /*35a0*/  BSYNC B1 ;  /* 0x0000000000017941 */ /* 0x000fea0003800000 */
.L_x_84:
        /* <DEDUP_REMOVED lines=10> */
.L_x_87:
[----:B------:R-:W-:Y:S05]  /*3650*/  BSYNC B1 ;  /* 0x0000000000017941 */ /* 0x000fea0003800000 */
.L_x_86:
        /* <DEDUP_REMOVED lines=10> */
.L_x_89:
[----:B------:R-:W-:Y:S05]  /*3700*/  BSYNC B1 ;  /* 0x0000000000017941 */ /* 0x000fea0003800000 */
.L_x_88:
        /* <DEDUP_REMOVED lines=9> */
.L_x_91:
[----:B------:R-:W-:Y:S05]  /*37a0*/  BSYNC B1 ;  /* 0x0000000000017941 */ /* 0x000fea0003800000 */
.L_x_90:
        /* <DEDUP_REMOVED lines=9> */
.L_x_93:
[----:B------:R-:W-:Y:S05]  /*3840*/  BSYNC B1 ;  /* 0x0000000000017941 */ /* 0x000fea0003800000 */
.L_x_92:
        /* <DEDUP_REMOVED lines=10> */
.L_x_95:
[----:B------:R-:W-:Y:S05]  /*38f0*/  BSYNC B1 ;  /* 0x0000000000017941 */ /* 0x000fea0003800000 */
.L_x_94:
        /* <DEDUP_REMOVED lines=10> */
.L_x_97:
[----:B------:R-:W-:Y:S05]  /*39a0*/  BSYNC B1 ;  /* 0x0000000000017941 */ /* 0x000fea0003800000 */
.L_x_96:
        /* <DEDUP_REMOVED lines=9> */
.L_x_99:
[----:B------:R-:W-:Y:S05]  /*3a40*/  BSYNC B1 ;  /* 0x0000000000017941 */ /* 0x000fea0003800000 */
.L_x_98:
        /* <DEDUP_REMOVED lines=9> */
.L_x_101:
[----:B------:R-:W-:Y:S05]  /*3ae0*/  BSYNC B1 ;  /* 0x0000000000017941 */ /* 0x000fea0003800000 */
.L_x_100:
        /* <DEDUP_REMOVED lines=10> */
.L_x_103:
[----:B------:R-:W-:Y:S05]  /*3b90*/  BSYNC B1 ;  /* 0x0000000000017941 */ /* 0x000fea0003800000 */
.L_x_102:
        /* <DEDUP_REMOVED lines=10> */
.L_x_105:
[----:B------:R-:W-:Y:S05]  /*3c40*/  BSYNC B1 ;  /* 0x0000000000017941 */ /* 0x000fea0003800000 */
.L_x_104:
        /* <DEDUP_REMOVED lines=9> */
.L_x_107:
[----:B------:R-:W-:Y:S05]  /*3ce0*/  BSYNC B1 ;  /* 0x0000000000017941 */ /* 0x000fea0003800000 */
.L_x_106:
        /* <DEDUP_REMOVED lines=9> */
.L_x_109:
[----:B------:R-:W-:Y:S05]  /*3d80*/  BSYNC B1 ;  /* 0x0000000000017941 */ /* 0x000fea0003800000 */
.L_x_108:
        /* <DEDUP_REMOVED lines=10> */
.L_x_111:
[----:B------:R-:W-:Y:S05]  /*3e30*/  BSYNC B1 ;  /* 0x0000000000017941 */ /* 0x000fea0003800000 */
.L_x_110:
        /* <DEDUP_REMOVED lines=10> */
.L_x_113:
[----:B------:R-:W-:Y:S05]  /*3ee0*/  BSYNC B1 ;  /* 0x0000000000017941 */ /* 0x000fea0003800000 */
.L_x_112:
        /* <DEDUP_REMOVED lines=9> */
.L_x_115:
[----:B------:R-:W-:Y:S05]  /*3f80*/  BSYNC B1 ;  /* 0x0000000000017941 */ /* 0x000fea0003800000 */
.L_x_114:
        /* <DEDUP_REMOVED lines=9> */
.L_x_117:
[----:B------:R-:W-:Y:S05]  /*4020*/  BSYNC B1 ;  /* 0x0000000000017941 */ /* 0x000fea0003800000 */
.L_x_116:
        /* <DEDUP_REMOVED lines=10> */
.L_x_119:
[----:B------:R-:W-:Y:S05]  /*40d0*/  BSYNC B1 ;  /* 0x0000000000017941 */ /* 0x000fea0003800000 */
.L_x_118:
        /* <DEDUP_REMOVED lines=10> */
.L_x_121:
[----:B------:R-:W-:Y:S05]  /*4180*/  BSYNC B1 ;  /* 0x0000000000017941 */ /* 0x000fea0003800000 */
.L_x_120:
        /* <DEDUP_REMOVED lines=9> */
.L_x_123:
[----:B------:R-:W-:Y:S05]  /*4220*/  BSYNC B1 ;  /* 0x0000000000017941 */ /* 0x000fea0003800000 */
.L_x_122:
        /* <DEDUP_REMOVED lines=9> */
.L_x_125:
[----:B------:R-:W-:Y:S05]  /*42c0*/  BSYNC B1 ;  /* 0x0000000000017941 */ /* 0x000fea0003800000 */
.L_x_124:
        /* <DEDUP_REMOVED lines=10> */
.L_x_127:
[----:B------:R-:W-:Y:S05]  /*4370*/  BSYNC B1 ;  /* 0x0000000000017941 */ /* 0x000fea0003800000 */
.L_x_126:
        /* <DEDUP_REMOVED lines=10> */
.L_x_129:
[----:B------:R-:W-:Y:S05]  /*4420*/  BSYNC B1 ;  /* 0x0000000000017941 */ /* 0x000fea0003800000 */
.L_x_128:
        /* <DEDUP_REMOVED lines=9> */
.L_x_131:
[----:B------:R-:W-:Y:S05]  /*44c0*/  BSYNC B1 ;  /* 0x0000000000017941 */ /* 0x000fea0003800000 */
.L_x_130:
        /* <DEDUP_REMOVED lines=9> */
.L_x_133:
[----:B------:R-:W-:Y:S05]  /*4560*/  BSYNC B1 ;  /* 0x0000000000017941 */ /* 0x000fea0003800000 */
.L_x_132:
        /* <DEDUP_REMOVED lines=10> */
.L_x_135:
[----:B------:R-:W-:Y:S05]  /*4610*/  BSYNC B1 ;  /* 0x0000000000017941 */ /* 0x000fea0003800000 */
.L_x_134:
        /* <DEDUP_REMOVED lines=10> */
.L_x_137:
[----:B------:R-:W-:Y:S05]  /*46c0*/  BSYNC B1 ;  /* 0x0000000000017941 */ /* 0x000fea0003800000 */
.L_x_136:
        /* <DEDUP_REMOVED lines=9> */
.L_x_139:
[----:B------:R-:W-:Y:S05]  /*4760*/  BSYNC B1 ;  /* 0x0000000000017941 */ /* 0x000fea0003800000 */
.L_x_138:
        /* <DEDUP_REMOVED lines=9> */
.L_x_141:
[----:B------:R-:W-:Y:S05]  /*4800*/  BSYNC B1 ;  /* 0x0000000000017941 */ /* 0x000fea0003800000 */
.L_x_140:
        /* <DEDUP_REMOVED lines=10> */
.L_x_143:
[----:B------:R-:W-:Y:S05]  /*48b0*/  BSYNC B1 ;  /* 0x0000000000017941 */ /* 0x000fea0003800000 */
.L_x_142:
        /* <DEDUP_REMOVED lines=10> */
.L_x_145:
[----:B------:R-:W-:Y:S05]  /*4960*/  BSYNC B1 ;  /* 0x0000000000017941 */ /* 0x000fea0003800000 */
.L_x_144:
        /* <DEDUP_REMOVED lines=9> */
.L_x_147:
[----:B------:R-:W-:Y:S05]  /*4a00*/  BSYNC B1 ;  /* 0x0000000000017941 */ /* 0x000fea0003800000 */
.L_x_146:
        /* <DEDUP_REMOVED lines=9> */
.L_x_149:
[----:B------:R-:W-:Y:S05]  /*4aa0*/  BSYNC B1 ;  /* 0x0000000000017941 */ /* 0x000fea0003800000 */
.L_x_148:
        /* <DEDUP_REMOVED lines=10> */
.L_x_151:
[----:B------:R-:W-:Y:S05]  /*4b50*/  BSYNC B1 ;  /* 0x0000000000017941 */ /* 0x000fea0003800000 */
.L_x_150:
        /* <DEDUP_REMOVED lines=10> */
.L_x_153:
[----:B------:R-:W-:Y:S05]  /*4c00*/  BSYNC B1 ;  /* 0x0000000000017941 */ /* 0x000fea0003800000 */
.L_x_152:
        /* <DEDUP_REMOVED lines=9> */
.L_x_155:
[----:B------:R-:W-:Y:S05]  /*4ca0*/  BSYNC B1 ;  /* 0x0000000000017941 */ /* 0x000fea0003800000 */
.L_x_154:
        /* <DEDUP_REMOVED lines=9> */
.L_x_157:
[----:B------:R-:W-:Y:S05]  /*4d40*/  BSYNC B1 ;  /* 0x0000000000017941 */ /* 0x000fea0003800000 */
.L_x_156:
        /* <DEDUP_REMOVED lines=10> */
.L_x_159:
[----:B------:R-:W-:Y:S05]  /*4df0*/  BSYNC B1 ;  /* 0x0000000000017941 */ /* 0x000fea0003800000 */
.L_x_158:
        /* <DEDUP_REMOVED lines=10> */
.L_x_161:
[----:B------:R-:W-:Y:S05]  /*4ea0*/  BSYNC B1 ;  /* 0x0000000000017941 */ /* 0x000fea0003800000 */
.L_x_160:
        /* <DEDUP_REMOVED lines=9> */
.L_x_163:
[----:B------:R-:W-:Y:S05]  /*4f40*/  BSYNC B1 ;  /* 0x0000000000017941 */ /* 0x000fea0003800000 */
.L_x_162:
        /* <DEDUP_REMOVED lines=9> */
.L_x_165:
[----:B------:R-:W-:Y:S05]  /*4fe0*/  BSYNC B1 ;  /* 0x0000000000017941 */ /* 0x000fea0003800000 */
.L_x_164:
        /* <DEDUP_REMOVED lines=10> */
.L_x_167:
[----:B------:R-:W-:Y:S05]  /*5090*/  BSYNC B1 ;  /* 0x0000000000017941 */ /* 0x000fea0003800000 */
.L_x_166:
        /* <DEDUP_REMOVED lines=10> */
.L_x_169:
[----:B------:R-:W-:Y:S05]  /*5140*/  BSYNC B1 ;  /* 0x0000000000017941 */ /* 0x000fea0003800000 */
.L_x_168:
        /* <DEDUP_REMOVED lines=9> */
.L_x_171:
[----:B------:R-:W-:Y:S05]  /*51e0*/  BSYNC B1 ;  /* 0x0000000000017941 */ /* 0x000fea0003800000 */
.L_x_170:
        /* <DEDUP_REMOVED lines=9> */
.L_x_173:
[----:B------:R-:W-:Y:S05]  /*5280*/  BSYNC B1 ;  /* 0x0000000000017941 */ /* 0x000fea0003800000 */
.L_x_172:
        /* <DEDUP_REMOVED lines=10> */
.L_x_175:
[----:B------:R-:W-:Y:S05]  /*5330*/  BSYNC B1 ;  /* 0x0000000000017941 */ /* 0x000fea0003800000 */
.L_x_174:
        /* <DEDUP_REMOVED lines=10> */
.L_x_177:
[----:B------:R-:W-:Y:S05]  /*53e0*/  BSYNC B1 ;  /* 0x0000000000017941 */ /* 0x000fea0003800000 */
.L_x_176:
        /* <DEDUP_REMOVED lines=9> */
.L_x_179:
[----:B------:R-:W-:Y:S05]  /*5480*/  BSYNC B1 ;  /* 0x0000000000017941 */ /* 0x000fea0003800000 */
.L_x_178:
        /* <DEDUP_REMOVED lines=9> */
.L_x_181:
[----:B------:R-:W-:Y:S05]  /*5520*/  BSYNC B1 ;  /* 0x0000000000017941 */ /* 0x000fea0003800000 */
.L_x_180:
        /* <DEDUP_REMOVED lines=10> */
.L_x_183:
[----:B------:R-:W-:Y:S05]  /*55d0*/  BSYNC B1 ;  /* 0x0000000000017941 */ /* 0x000fea0003800000 */
.L_x_182:
        /* <DEDUP_REMOVED lines=10> */
.L_x_185:
[----:B------:R-:W-:Y:S05]  /*5680*/  BSYNC B1 ;  /* 0x0000000000017941 */ /* 0x000fea0003800000 */
.L_x_184:
        /* <DEDUP_REMOVED lines=9> */
.L_x_187:
[----:B------:R-:W-:Y:S05]  /*5720*/  BSYNC B1 ;  /* 0x0000000000017941 */ /* 0x000fea0003800000 */
.L_x_186:
        /* <DEDUP_REMOVED lines=9> */
.L_x_189:
[----:B------:R-:W-:Y:S05]  /*57c0*/  BSYNC B1 ;  /* 0x0000000000017941 */ /* 0x000fea0003800000 */
.L_x_188:
        /* <DEDUP_REMOVED lines=10> */
.L_x_191:
[----:B------:R-:W-:Y:S05]  /*5870*/  BSYNC B1 ;  /* 0x0000000000017941 */ /* 0x000fea0003800000 */
.L_x_190:
        /* <DEDUP_REMOVED lines=10> */
.L_x_193:
[----:B------:R-:W-:Y:S05]  /*5920*/  BSYNC B1 ;  /* 0x0000000000017941 */ /* 0x000fea0003800000 */
.L_x_192:
        /* <DEDUP_REMOVED lines=9> */
.L_x_195:
[----:B------:R-:W-:Y:S05]  /*59c0*/  BSYNC B1 ;  /* 0x0000000000017941 */ /* 0x000fea0003800000 */
.L_x_194:
        /* <DEDUP_REMOVED lines=9> */
.L_x_197:
[----:B------:R-:W-:Y:S05]  /*5a60*/  BSYNC B1 ;  /* 0x0000000000017941 */ /* 0x000fea0003800000 */
.L_x_196:
        /* <DEDUP_REMOVED lines=10> */
.L_x_199:
[----:B------:R-:W-:Y:S05]  /*5b10*/  BSYNC B1 ;  /* 0x0000000000017941 */ /* 0x000fea0003800000 */
.L_x_198:
        /* <DEDUP_REMOVED lines=10> */
.L_x_201:
[----:B------:R-:W-:Y:S05]  /*5bc0*/  BSYNC B1 ;  /* 0x0000000000017941 */ /* 0x000fea0003800000 */
.L_x_200:
        /* <DEDUP_REMOVED lines=9> */
.L_x_203:
[----:B------:R-:W-:Y:S05]  /*5c60*/  BSYNC B1 ;  /* 0x0000000000017941 */ /* 0x000fea0003800000 */
.L_x_202:
        /* <DEDUP_REMOVED lines=9> */
.L_x_205:
[----:B------:R-:W-:Y:S05]  /*5d00*/  BSYNC B1 ;  /* 0x0000000000017941 */ /* 0x000fea0003800000 */
.L_x_204:
        /* <DEDUP_REMOVED lines=10> */
.L_x_207:
[----:B------:R-:W-:Y:S05]  /*5db0*/  BSYNC B1 ;  /* 0x0000000000017941 */ /* 0x000fea0003800000 */
.L_x_206:
        /* <DEDUP_REMOVED lines=10> */
.L_x_209:
[----:B------:R-:W-:Y:S05]  /*5e60*/  BSYNC B1 ;  /* 0x0000000000017941 */ /* 0x000fea0003800000 */
.L_x_208:
        /* <DEDUP_REMOVED lines=9> */
.L_x_211:
[----:B------:R-:W-:Y:S05]  /*5f00*/  BSYNC B1 ;  /* 0x0000000000017941 */ /* 0x000fea0003800000 */
.L_x_210:
        /* <DEDUP_REMOVED lines=9> */
.L_x_213:
[----:B------:R-:W-:Y:S05]  /*5fa0*/  BSYNC B1 ;  /* 0x0000000000017941 */ /* 0x000fea0003800000 */
.L_x_212:
        /* <DEDUP_REMOVED lines=10> */
.L_x_215:
[----:B------:R-:W-:Y:S05]  /*6050*/  BSYNC B1 ;  /* 0x0000000000017941 */ /* 0x000fea0003800000 */
.L_x_214:
        /* <DEDUP_REMOVED lines=10> */
.L_x_217:
[----:B------:R-:W-:Y:S05]  /*6100*/  BSYNC B1 ;  /* 0x0000000000017941 */ /* 0x000fea0003800000 */
.L_x_216:
        /* <DEDUP_REMOVED lines=9> */
.L_x_219:
[----:B------:R-:W-:Y:S05]  /*61a0*/  BSYNC B1 ;  /* 0x0000000000017941 */ /* 0x000fea0003800000 */
.L_x_218:
        /* <DEDUP_REMOVED lines=9> */
.L_x_221:
[----:B------:R-:W-:Y:S05]  /*6240*/  BSYNC B1 ;  /* 0x0000000000017941 */ /* 0x000fea0003800000 */
.L_x_220:
        /* <DEDUP_REMOVED lines=10> */
.L_x_223:
[----:B------:R-:W-:Y:S05]  /*62f0*/  BSYNC B1 ;  /* 0x0000000000017941 */ /* 0x000fea0003800000 */
.L_x_222:
        /* <DEDUP_REMOVED lines=10> */
.L_x_225:
[----:B------:R-:W-:Y:S05]  /*63a0*/  BSYNC B1 ;  /* 0x0000000000017941 */ /* 0x000fea0003800000 */
.L_x_224:
        /* <DEDUP_REMOVED lines=9> */
.L_x_227:
[----:B------:R-:W-:Y:S05]  /*6440*/  BSYNC B1 ;  /* 0x0000000000017941 */ /* 0x000fea0003800000 */
.L_x_226:
        /* <DEDUP_REMOVED lines=9> */
.L_x_229:
[----:B------:R-:W-:Y:S05]  /*64e0*/  BSYNC B1 ;  /* 0x0000000000017941 */ /* 0x000fea0003800000 */
.L_x_228:
        /* <DEDUP_REMOVED lines=10> */
.L_x_231:
[----:B------:R-:W-:Y:S05]  /*6590*/  BSYNC B1 ;  /* 0x0000000000017941 */ /* 0x000fea0003800000 */
.L_x_230:
        /* <DEDUP_REMOVED lines=10> */
.L_x_233:
[----:B------:R-:W-:Y:S05]  /*6640*/  BSYNC B1 ;  /* 0x0000000000017941 */ /* 0x000fea0003800000 */
.L_x_232:
        /* <DEDUP_REMOVED lines=9> */
.L_x_235:
[----:B------:R-:W-:Y:S05]  /*66e0*/  BSYNC B1 ;  /* 0x0000000000017941 */ /* 0x000fea0003800000 */
.L_x_234:
        /* <DEDUP_REMOVED lines=9> */
.L_x_237:
[----:B------:R-:W-:Y:S05]  /*6780*/  BSYNC B1 ;  /* 0x0000000000017941 */ /* 0x000fea0003800000 */
.L_x_236:
        /* <DEDUP_REMOVED lines=10> */
.L_x_239:
[----:B------:R-:W-:Y:S05]  /*6830*/  BSYNC B1 ;  /* 0x0000000000017941 */ /* 0x000fea0003800000 */
.L_x_238:
        /* <DEDUP_REMOVED lines=10> */
.L_x_241:
[----:B------:R-:W-:Y:S05]  /*68e0*/  BSYNC B1 ;  /* 0x0000000000017941 */ /* 0x000fea0003800000 */
.L_x_240:
        /* <DEDUP_REMOVED lines=9> */
.L_x_243:
[----:B------:R-:W-:Y:S05]  /*6980*/  BSYNC B1 ;  /* 0x0000000000017941 */ /* 0x000fea0003800000 */
.L_x_242:
        /* <DEDUP_REMOVED lines=9> */
.L_x_245:
[----:B------:R-:W-:Y:S05]  /*6a20*/  BSYNC B1 ;  /* 0x0000000000017941 */ /* 0x000fea0003800000 */
.L_x_244:
        /* <DEDUP_REMOVED lines=10> */
.L_x_247:
[----:B------:R-:W-:Y:S05]  /*6ad0*/  BSYNC B1 ;  /* 0x0000000000017941 */ /* 0x000fea0003800000 */
.L_x_246:
        /* <DEDUP_REMOVED lines=10> */
.L_x_249:
[----:B------:R-:W-:Y:S05]  /*6b80*/  BSYNC B1 ;  /* 0x0000000000017941 */ /* 0x000fea0003800000 */
.L_x_248:
        /* <DEDUP_REMOVED lines=9> */
.L_x_251:
[----:B------:R-:W-:Y:S05]  /*6c20*/  BSYNC B1 ;  /* 0x0000000000017941 */ /* 0x000fea0003800000 */
.L_x_250:
        /* <DEDUP_REMOVED lines=9> */
.L_x_253:
[----:B------:R-:W-:Y:S05]  /*6cc0*/  BSYNC B1 ;  /* 0x0000000000017941 */ /* 0x000fea0003800000 */
.L_x_252:
        /* <DEDUP_REMOVED lines=10> */
.L_x_255:
[----:B------:R-:W-:Y:S05]  /*6d70*/  BSYNC B1 ;  /* 0x0000000000017941 */ /* 0x000fea0003800000 */
.L_x_254:
        /* <DEDUP_REMOVED lines=10> */
.L_x_257:
[----:B------:R-:W-:Y:S05]  /*6e20*/  BSYNC B1 ;  /* 0x0000000000017941 */ /* 0x000fea0003800000 */
.L_x_256:
        /* <DEDUP_REMOVED lines=9> */
.L_x_259:
[----:B------:R-:W-:Y:S05]  /*6ec0*/  BSYNC B1 ;  /* 0x0000000000017941 */ /* 0x000fea0003800000 */
.L_x_258:
        /* <DEDUP_REMOVED lines=9> */
.L_x_261:
[----:B------:R-:W-:Y:S05]  /*6f60*/  BSYNC B1 ;  /* 0x0000000000017941 */ /* 0x000fea0003800000 */
.L_x_260:
        /* <DEDUP_REMOVED lines=10> */
.L_x_263:
[----:B------:R-:W-:Y:S05]  /*7010*/  BSYNC B1 ;  /* 0x0000000000017941 */ /* 0x000fea0003800000 */
.L_x_262:
        /* <DEDUP_REMOVED lines=10> */
.L_x_265:
[----:B------:R-:W-:Y:S05]  /*70c0*/  BSYNC B1 ;  /* 0x0000000000017941 */ /* 0x000fea0003800000 */
.L_x_264:
        /* <DEDUP_REMOVED lines=9> */
.L_x_267:
[----:B------:R-:W-:Y:S05]  /*7160*/  BSYNC B1 ;  /* 0x0000000000017941 */ /* 0x000fea0003800000 */
.L_x_266:
        /* <DEDUP_REMOVED lines=9> */
.L_x_269:
[----:B------:R-:W-:Y:S05]  /*7200*/  BSYNC B1 ;  /* 0x0000000000017941 */ /* 0x000fea0003800000 */
.L_x_268:
        /* <DEDUP_REMOVED lines=10> */
.L_x_271:
[----:B------:R-:W-:Y:S05]  /*72b0*/  BSYNC B1 ;  /* 0x0000000000017941 */ /* 0x000fea0003800000 */
.L_x_270:
        /* <DEDUP_REMOVED lines=10> */
.L_x_273:
[----:B------:R-:W-:Y:S05]  /*7360*/  BSYNC B1 ;  /* 0x0000000000017941 */ /* 0x000fea0003800000 */
.L_x_272:
        /* <DEDUP_REMOVED lines=9> */
.L_x_275:
[----:B------:R-:W-:Y:S05]  /*7400*/  BSYNC B1 ;  /* 0x0000000000017941 */ /* 0x000fea0003800000 */
.L_x_274:
        /* <DEDUP_REMOVED lines=9> */
.L_x_277:
[----:B------:R-:W-:Y:S05]  /*74a0*/  BSYNC B1 ;  /* 0x0000000000017941 */ /* 0x000fea0003800000 */
.L_x_276:
        /* <DEDUP_REMOVED lines=10> */
.L_x_279:
[----:B------:R-:W-:Y:S05]  /*7550*/  BSYNC B1 ;  /* 0x0000000000017941 */ /* 0x000fea0003800000 */
.L_x_278:
        /* <DEDUP_REMOVED lines=10> */
.L_x_281:
[----:B------:R-:W-:Y:S05]  /*7600*/  BSYNC B1 ;  /* 0x0000000000017941 */ /* 0x000fea0003800000 */
.L_x_280:
[----:B-----5:R-:W-:Y:S01]  /*7610*/  HADD2.F32 R3, -RZ, R24.H0_H0 ;  /* 0x20000018ff037230 */ /* 0x020fe20000004100 */
[----:B------:R-:W-:Y:S01]  /*7620*/  ISETP.GT.AND P1, PT, R0, 0x8, P1 ;  /* 0x000000080000780c */ /* 0x000fe20000f24270 */
[----:B------:R-:W-:Y:S03]  /*7630*/  BSSY B1, `(.L_x_282) ;  /* 0x0000007000017945 */ /* 0x000fe60003800000 */
[----:B01--4-:R-:W-:-:S04]  /*7640*/  FMUL R6, R3, R156 ;  /* 0x0000009c03067220 */ /* 0x013fc80000400000 */
[----:B------:R-:W-:-:S05]  /*7650*/  FFMA R6, R149, R155, R6 ;  /* 0x0000009b95067223 */ /* 0x000fca0000000006 */
[----:B------:R-:W-:-:S05]  /*7660*/  F2FP.F16.F32.PACK_AB R6, RZ, R6 ;  /* 0x00000006ff06723e */ /* 0x000fca00000000ff */
[----:B------:R0:W-:Y:S01]  /*7670*/  @P3 STG.E.U16 desc[UR36][R4.64+0x1f2], R6 ;  /* 0x0001f20604003986 */ /* 0x0001e2000c101524 */
[----:B------:R-:W-:Y:S05]  /*7680*/  @!P1 BRA `(.L_x_283) ;  /* 0x0000000000049947 */ /* 0x000fea0003800000 */
[----:B------:R1:W5:Y:S02]  /*7690*/  LDG.E.LTC128B.U16 R24, desc[UR36][R8.64+0x1f0] ;  /* 0x0001f02408187981 */ /* 0x000364000c1e1520 */
.L_x_283:
[----:B------:R-:W-:Y:S05]  /*76a0*/  BSYNC B1 ;  /* 0x0000000000017941 */ /* 0x000fea0003800000 */
.L_x_282:
[----:B-----5:R-:W-:Y:S01]  /*76b0*/  HADD2.F32 R3, -RZ, R24.H0_H0 ;  /* 0x20000018ff037230 */ /* 0x020fe20000004100 */
[----:B------:R-:W-:Y:S01]  /*76c0*/  ISETP.GT.AND P0, PT, R0, 0x8, P0 ;  /* 0x000000080000780c */ /* 0x000fe20000704270 */
[----:B0-----:R-:W-:Y:S01]  /*76d0*/  @P1 IMAD.MOV.U32 R4, RZ, RZ, R10 ;  /* 0x000000ffff041224 */ /* 0x001fe200078e000a */
[----:B------:R-:W-:Y:S01]  /*76e0*/  BSSY B1, `(.L_x_284) ;  /* 0x0000008000017945 */ /* 0x000fe20003800000 */
[----:B------:R-:W-:Y:S02]  /*76f0*/  @P1 IMAD.MOV.U32 R5, RZ, RZ, R11 ;  /* 0x000000ffff051224 */ /* 0x000fe400078e000b */
[----:B------:R-:W-:-:S04]  /*7700*/  FMUL R3, R3, R156 ;  /* 0x0000009c03037220 */ /* 0x000fc80000400000 */
[----:B------:R-:W-:-:S05]  /*7710*/  FFMA R3, R150, R155, R3 ;  /* 0x0000009b96037223 */ /* 0x000fca0000000003 */
[----:B------:R-:W-:-:S05]  /*7720*/  F2FP.F16.F32.PACK_AB R3, RZ, R3 ;  /* 0x00000003ff03723e */ /* 0x000fca00000000ff */
[----:B------:R0:W-:Y:S01]  /*7730*/  @P1 STG.E.U16 desc[UR36][R4.64+0x1f0], R3 ;  /* 0x0001f00304001986 */ /* 0x0001e2000c101524 */
[----:B------:R-:W-:Y:S05]  /*7740*/  @!P0 BRA `(.L_x_285) ;  /* 0x0000000000048947 */ /* 0x000fea0003800000 */
[----:B------:R4:W5:Y:S02]  /*7750*/  LDG.E.LTC128B.U16 R24, desc[UR36][R8.64+0x1f2] ;  /* 0x0001f22408187981 */ /* 0x000964000c1e1520 */
.L_x_285:
[----:B------:R-:W-:Y:S05]  /*7760*/  BSYNC B1 ;  /* 0x0000000000017941 */ /* 0x000fea0003800000 */
.L_x_284:
[----:B------:R-:W-:Y:S05]  /*7770*/  @!P0 BRA `(.L_x_286) ;  /* 0x0000002400308947 */ /* 0x000fea0003800000 */
[----:B0----5:R-:W-:-:S05]  /*7780*/  HADD2.F32 R3, -RZ, R24.H0_H0 ;  /* 0x20000018ff037230 */ /* 0x021fca0000004100 */
[----:B------:R-:W-:-:S04]  /*7790*/  FMUL R0, R3, R156 ;  /* 0x0000009c03007220 */ /* 0x000fc80000400000 */
[----:B------:R-:W-:-:S05]  /*77a0*/  FFMA R0, R151, R155, R0 ;  /* 0x0000009b97007223 */ /* 0x000fca0000000000 */
[----:B------:R-:W-:-:S05]  /*77b0*/  F2FP.F16.F32.PACK_AB R0, RZ, R0 ;  /* 0x00000000ff00723e */ /* 0x000fca00000000ff */
[----:B------:R0:W-:Y:S01]  /*77c0*/  STG.E.U16 desc[UR36][R10.64+0x1f2], R0 ;  /* 0x0001f2000a007986 */ /* 0x0001e2000c101524 */
[----:B------:R-:W-:Y:S05]  /*77d0*/  BRA `(.L_x_286) ;  /* 0x0000002400187947 */ /* 0x000fea0003800000 */
.L_x_33:
[----:B------:R-:W-:Y:S01]  /*77e0*/  ISETP.GT.AND P0, PT, R3, 0x1, PT ;  /* 0x000000010300780c */ /* 0x000fe20003f04270 */
[----:B------:R-:W-:Y:S01]  /*77f0*/  ULDC.64 UR4, c[0x0][0x5c0] ;  /* 0x0001700000047ab9 */ /* 0x000fe20000000a00 */
[-C--:B------:R-:W-:Y:S01]  /*7800*/  FMUL R24, R24, R155.reuse ;  /* 0x0000009b18187220 */ /* 0x080fe20000400000 */
[-C--:B------:R-:W-:Y:S01]  /*7810*/  FMUL R25, R25, R155.reuse ;  /* 0x0000009b19197220 */ /* 0x080fe20000400000 */
[----:B------:R-:W-:Y:S01]  /*7820*/  ISETP.GT.AND P3, PT, R0, RZ, P0 ;  /* 0x000000ff0000720c */ /* 0x000fe20000764270 */
[-C--:B------:R-:W-:Y:S01]  /*7830*/  FMUL R26, R26, R155.reuse ;  /* 0x0000009b1a1a7220 */ /* 0x080fe20000400000 */
[----:B------:R-:W-:Y:S01]  /*7840*/  LEA R4, P4, R160, UR4, 0x1 ;  /* 0x00000004a0047c11 */ /* 0x000fe2000f8808ff */
[-C--:B------:R-:W-:Y:S01]  /*7850*/  FMUL R27, R27, R155.reuse ;  /* 0x0000009b1b1b7220 */ /* 0x080fe20000400000 */
[----:B------:R-:W-:Y:S01]  /*7860*/  F2FP.F16.F32.PACK_AB R24, RZ, R24 ;  /* 0x00000018ff18723e */ /* 0x000fe200000000ff */
[-C--:B------:R-:W-:Y:S01]  /*7870*/  FMUL R28, R28, R155.reuse ;  /* 0x0000009b1c1c7220 */ /* 0x080fe20000400000 */
[----:B------:R-:W-:Y:S01]  /*7880*/  LEA.HI.X R5, R160, UR5, R153, 0x1, P4 ;  /* 0x00000005a0057c11 */ /* 0x000fe2000a0f0c99 */
[----:B------:R-:W-:Y:S01]  /*7890*/  FMUL R29, R29, R155 ;  /* 0x0000009b1d1d7220 */ /* 0x000fe20000400000 */
[----:B------:R-:W-:Y:S01]  /*78a0*/  F2FP.F16.F32.PACK_AB R25, RZ, R25 ;  /* 0x00000019ff19723e */ /* 0x000fe200000000ff */
[-C--:B------:R-:W-:Y:S01]  /*78b0*/  FMUL R30, R30, R155.reuse ;  /* 0x0000009b1e1e7220 */ /* 0x080fe20000400000 */
[----:B------:R-:W-:Y:S01]  /*78c0*/  SHF.L.U64.HI R11, R10, 0x4, R11 ;  /* 0x000000040a0b7819 */ /* 0x000fe2000001020b */
[----:B------:R-:W-:Y:S01]  /*78d0*/  @P1 STG.E.U16 desc[UR36][R4.64], R24 ;  /* 0x0000001804001986 */ /* 0x000fe2000c101524 */
[----:B------:R-:W-:Y:S01]  /*78e0*/  ISETP.GT.AND P1, PT, R3, 0x8, PT ;  /* 0x000000080300780c */ /* 0x000fe20003f24270 */
[-C--:B------:R-:W-:Y:S01]  /*78f0*/  FMUL R31, R31, R155.reuse ;  /* 0x0000009b1f1f7220 */ /* 0x080fe20000400000 */
[----:B------:R-:W-:Y:S01]  /*7900*/  ISETP.GT.AND P4, PT, R0, 0x8, P0 ;  /* 0x000000080000780c */ /* 0x000fe20000784270 */
[----:B------:R-:W-:Y:S01]  /*7910*/  @P3 STG.E.U16 desc[UR36][R4.64+0x2], R25 ;  /* 0x0000021904003986 */ /* 0x000fe2000c101524 */
[----:B------:R-:W-:Y:S01]  /*7920*/  LEA R6, P3, R10, R4, 0x4 ;  /* 0x000000040a067211 */ /* 0x000fe200078620ff */
[-C--:B------:R-:W-:Y:S01]  /*7930*/  FMUL R32, R32, R155.reuse ;  /* 0x0000009b20207220 */ /* 0x080fe20000400000 */
[C---:B------:R-:W-:Y:S01]  /*7940*/  ISETP.GT.AND P2, PT, R0.reuse, 0x8, P2 ;  /* 0x000000080000780c */ /* 0x040fe20001744270 */
[-C--:B------:R-:W-:Y:S01]  /*7950*/  FMUL R33, R33, R155.reuse ;  /* 0x0000009b21217220 */ /* 0x080fe20000400000 */
[----:B------:R-:W-:Y:S01]  /*7960*/  ISETP.GT.AND P0, PT, R3, 0x9, PT ;  /* 0x000000090300780c */ /* 0x000fe20003f04270 */
[----:B------:R-:W-:Y:S01]  /*7970*/  IMAD.X R7, R11, 0x1, R5, P3 ;  /* 0x000000010b077824 */ /* 0x000fe200018e0605 */
[----:B------:R-:W-:Y:S01]  /*7980*/  ISETP.GT.AND P5, PT, R0, RZ, P1 ;  /* 0x000000ff0000720c */ /* 0x000fe20000fa4270 */
[-C--:B------:R-:W-:Y:S01]  /*7990*/  FMUL R34, R34, R155.reuse ;  /* 0x0000009b22227220 */ /* 0x080fe20000400000 */
[----:B------:R-:W-:Y:S01]  /*79a0*/  ISETP.GT.AND P3, PT, R0, RZ, P0 ;  /* 0x000000ff0000720c */ /* 0x000fe20000764270 */
[-C--:B------:R-:W-:Y:S01]  /*79b0*/  FMUL R35, R35, R155.reuse ;  /* 0x0000009b23237220 */ /* 0x080fe20000400000 */
[----:B------:R-:W-:Y:S01]  /*79c0*/  F2FP.F16.F32.PACK_AB R26, RZ, R26 ;  /* 0x0000001aff1a723e */ /* 0x000fe200000000ff */
[----:B------:R-:W-:Y:S01]  /*79d0*/  FMUL R36, R36, R155 ;  /* 0x0000009b24247220 */ /* 0x000fe20000400000 */
[----:B------:R-:W-:Y:S01]  /*79e0*/  F2FP.F16.F32.PACK_AB R27, RZ, R27 ;  /* 0x0000001bff1b723e */ /* 0x000fe200000000ff */
[----:B------:R-:W-:Y:S01]  /*79f0*/  FMUL R37, R37, R155 ;  /* 0x0000009b25257220 */ /* 0x000fe20000400000 */
[----:B------:R-:W-:Y:S01]  /*7a00*/  F2FP.F16.F32.PACK_AB R28, RZ, R28 ;  /* 0x0000001cff1c723e */ /* 0x000fe200000000ff */
[----:B------:R-:W-:Y:S01]  /*7a10*/  @P2 STG.E.U16 desc[UR36][R6.64], R26 ;  /* 0x0000001a06002986 */ /* 0x000fe2000c101524 */
[----:B------:R-:W-:Y:S01]  /*7a20*/  F2FP.F16.F32.PACK_AB R29, RZ, R29 ;  /* 0x0000001dff1d723e */ /* 0x000fe200000000ff */
[-C--:B------:R-:W-:Y:S01]  /*7a30*/  FMUL R38, R38, R155.reuse ;  /* 0x0000009b26267220 */ /* 0x080fe20000400000 */
[C---:B------:R-:W-:Y:S01]  /*7a40*/  ISETP.GT.AND P2, PT, R0.reuse, 0x8, P1 ;  /* 0x000000080000780c */ /* 0x040fe20000f44270 */
[----:B------:R-:W-:Y:S01]  /*7a50*/  @P4 STG.E.U16 desc[UR36][R6.64+0x2], R27 ;  /* 0x0000021b06004986 */ /* 0x000fe2000c101524 */
[----:B------:R-:W-:Y:S01]  /*7a60*/  ISETP.GT.AND P1, PT, R3, 0x10, PT ;  /* 0x000000100300780c */ /* 0x000fe20003f24270 */
[-C--:B------:R-:W-:Y:S01]  /*7a70*/  FMUL R39, R39, R155.reuse ;  /* 0x0000009b27277220 */ /* 0x080fe20000400000 */
[----:B------:R-:W-:Y:S01]  /*7a80*/  F2FP.F16.F32.PACK_AB R30, RZ, R30 ;  /* 0x0000001eff1e723e */ /* 0x000fe200000000ff */
[----:B------:R-:W-:Y:S01]  /*7a90*/  @P5 STG.E.U16 desc[UR36][R4.64+0x10], R28 ;  /* 0x0000101c04005986 */ /* 0x000fe2000c101524 */
[----:B------:R-:W-:Y:S01]  /*7aa0*/  ISETP.GT.AND P4, PT, R0, RZ, P1 ;  /* 0x000000ff0000720c */ /* 0x000fe20000f84270 */
[----:B------:R-:W-:Y:S01]  /*7ab0*/  FMUL R40, R40, R155 ;  /* 0x0000009b28287220 */ /* 0x000fe20000400000 */
[----:B------:R-:W-:Y:S01]  /*7ac0*/  F2FP.F16.F32.PACK_AB R31, RZ, R31 ;  /* 0x0000001fff1f723e */ /* 0x000fe200000000ff */
[----:B------:R-:W-:Y:S01]  /*7ad0*/  @P3 STG.E.U16 desc[UR36][R4.64+0x12], R29 ;  /* 0x0000121d04003986 */ /* 0x000fe2000c101524 */
[----:B------:R-:W-:Y:S01]  /*7ae0*/  ISETP.GT.AND P3, PT, R0, 0x8, P0 ;  /* 0x000000080000780c */ /* 0x000fe20000764270 */
[-C--:B------:R-:W-:Y:S01]  /*7af0*/  FMUL R41, R41, R155.reuse ;  /* 0x0000009b29297220 */ /* 0x080fe20000400000 */
[----:B------:R-:W-:Y:S01]  /*7b00*/  ISETP.GT.AND P0, PT, R3, 0x11, PT ;  /* 0x000000110300780c */ /* 0x000fe20003f04270 */
[----:B------:R-:W-:Y:S01]  /*7b10*/  @P2 STG.E.U16 desc[UR36][R6.64+0x10], R30 ;  /* 0x0000101e06002986 */ /* 0x000fe2000c101524 */
[----:B------:R-:W-:Y:S01]  /*7b20*/  F2FP.F16.F32.PACK_AB R32, RZ, R32 ;  /* 0x00000020ff20723e */ /* 0x000fe200000000ff */
[-C--:B------:R-:W-:Y:S01]  /*7b30*/  FMUL R42, R42, R155.reuse ;  /* 0x0000009b2a2a7220 */ /* 0x080fe20000400000 */
[C---:B------:R-:W-:Y:S01]  /*7b40*/  ISETP.GT.AND P5, PT, R0.reuse, RZ, P0 ;  /* 0x000000ff0000720c */ /* 0x040fe200007a4270 */
[-C--:B------:R-:W-:Y:S01]  /*7b50*/  FMUL R43, R43, R155.reuse ;  /* 0x0000009b2b2b7220 */ /* 0x080fe20000400000 */
[----:B------:R-:W-:Y:S01]  /*7b60*/  ISETP.GT.AND P2, PT, R0, 0x8, P1 ;  /* 0x000000080000780c */ /* 0x000fe20000f44270 */
[-C--:B------:R-:W-:Y:S01]  /*7b70*/  FMUL R44, R44, R155.reuse ;  /* 0x0000009b2c2c7220 */ /* 0x080fe20000400000 */
[----:B------:R-:W-:Y:S01]  /*7b80*/  ISETP.GT.AND P1, PT, R3, 0x18, PT ;  /* 0x000000180300780c */ /* 0x000fe20003f24270 */
[----:B------:R-:W-:Y:S01]  /*7b90*/  FMUL R45, R45, R155 ;  /* 0x0000009b2d2d7220 */ /* 0x000fe20000400000 */
[----:B------:R-:W-:Y:S01]  /*7ba0*/  F2FP.F16.F32.PACK_AB R33, RZ, R33 ;  /* 0x00000021ff21723e */ /* 0x000fe200000000ff */
[----:B------:R-:W-:Y:S01]  /*7bb0*/  @P3 STG.E.U16 desc[UR36][R6.64+0x12], R31 ;  /* 0x0000121f06003986 */ /* 0x000fe2000c101524 */
[----:B------:R-:W-:Y:S01]  /*7bc0*/  ISETP.GT.AND P3, PT, R0, 0x8, P0 ;  /* 0x000000080000780c */ /* 0x000fe20000764270 */
[-C--:B------:R-:W-:Y:S01]  /*7bd0*/  FMUL R46, R46, R155.reuse ;  /* 0x0000009b2e2e7220 */ /* 0x080fe20000400000 */
[----:B------:R-:W-:Y:S01]  /*7be0*/  ISETP.GT.AND P0, PT, R3, 0x19, PT ;  /* 0x000000190300780c */ /* 0x000fe20003f04270 */
[----:B------:R-:W-:Y:S01]  /*7bf0*/  @P4 STG.E.U16 desc[UR36][R4.64+0x20], R32 ;  /* 0x0000202004004986 */ /* 0x000fe2000c101524 */
[C---:B------:R-:W-:Y:S01]  /*7c00*/  ISETP.GT.AND P4, PT, R0.reuse, RZ, P1 ;  /* 0x000000ff0000720c */ /* 0x040fe20000f84270 */
[-C--:B------:R-:W-:Y:S01]  /*7c10*/  FMUL R47, R47, R155.reuse ;  /* 0x0000009b2f2f7220 */ /* 0x080fe20000400000 */
[----:B------:R-:W-:Y:S01]  /*7c20*/  F2FP.F16.F32.PACK_AB R34, RZ, R34 ;  /* 0x00000022ff22723e */ /* 0x000fe200000000ff */
[----:B------:R-:W-:Y:S01]  /*7c30*/  @P5 STG.E.U16 desc[UR36][R4.64+0x22], R33 ;  /* 0x0000222104005986 */ /* 0x000fe2000c101524 */
[----:B------:R-:W-:Y:S01]  /*7c40*/  ISETP.GT.AND P5, PT, R0, RZ, P0 ;  /* 0x000000ff0000720c */ /* 0x000fe200007a4270 */
[----:B------:R-:W-:Y:S01]  /*7c50*/  FMUL R48, R48, R155 ;  /* 0x0000009b30307220 */ /* 0x000fe20000400000 */
[----:B------:R-:W-:Y:S01]  /*7c60*/  F2FP.F16.F32.PACK_AB R35, RZ, R35 ;  /* 0x00000023ff23723e */ /* 0x000fe200000000ff */
[----:B------:R-:W-:Y:S01]  /*7c70*/  @P2 STG.E.U16 desc[UR36][R6.64+0x20], R34 ;  /* 0x0000202206002986 */ /* 0x000fe2000c101524 */
[----:B------:R-:W-:Y:S01]  /*7c80*/  F2FP.F16.F32.PACK_AB R36, RZ, R36 ;  /* 0x00000024ff24723e */ /* 0x000fe200000000ff */
[-C--:B------:R-:W-:Y:S01]  /*7c90*/  FMUL R49, R49, R155.reuse ;  /* 0x0000009b31317220 */ /* 0x080fe20000400000 */
[----:B------:R-:W-:Y:S01]  /*7ca0*/  ISETP.GT.AND P2, PT, R0, 0x8, P1 ;  /* 0x000000080000780c */ /* 0x000fe20000f44270 */
[----:B------:R-:W-:Y:S01]  /*7cb0*/  @P3 STG.E.U16 desc[UR36][R6.64+0x22], R35 ;  /* 0x0000222306003986 */ /* 0x000fe2000c101524 */
[----:B------:R-:W-:Y:S01]  /*7cc0*/  ISETP.GT.AND P1, PT, R3, 0x20, PT ;  /* 0x000000200300780c */ /* 0x000fe20003f24270 */
[----:B------:R-:W-:Y:S01]  /*7cd0*/  FMUL R50, R50, R155 ;  /* 0x0000009b32327220 */ /* 0x000fe20000400000 */
[----:B------:R-:W-:Y:S01]  /*7ce0*/  F2FP.F16.F32.PACK_AB R37, RZ, R37 ;  /* 0x00000025ff25723e */ /* 0x000fe200000000ff */
[----:B------:R-:W-:Y:S01]  /*7cf0*/  @P4 STG.E.U16 desc[UR36][R4.64+0x30], R36 ;  /* 0x0000302404004986 */ /* 0x000fe2000c101524 */
[C---:B------:R-:W-:Y:S01]  /*7d00*/  ISETP.GT.AND P3, PT, R0.reuse, 0x8, P0 ;  /* 0x000000080000780c */ /* 0x040fe20000764270 */
[-C--:B------:R-:W-:Y:S01]  /*7d10*/  FMUL R51, R51, R155.reuse ;  /* 0x0000009b33337220 */ /* 0x080fe20000400000 */
[----:B------:R-:W-:Y:S01]  /*7d20*/  ISETP.GT.AND P0, PT, R3, 0x21, PT ;  /* 0x000000210300780c */ /* 0x000fe20003f04270 */
[----:B------:R-:W-:Y:S01]  /*7d30*/  @P5 STG.E.U16 desc[UR36][R4.64+0x32], R37 ;  /* 0x0000322504005986 */ /* 0x000fe2000c101524 */
[----:B------:R-:W-:Y:S01]  /*7d40*/  ISETP.GT.AND P4, PT, R0, RZ, P1 ;  /* 0x000000ff0000720c */ /* 0x000fe20000f84270 */
[-C--:B------:R-:W-:Y:S01]  /*7d50*/  FMUL R52, R52, R155.reuse ;  /* 0x0000009b34347220 */ /* 0x080fe20000400000 */
[----:B------:R-:W-:Y:S01]  /*7d60*/  F2FP.F16.F32.PACK_AB R38, RZ, R38 ;  /* 0x00000026ff26723e */ /* 0x000fe200000000ff */
[-C--:B------:R-:W-:Y:S01]  /*7d70*/  FMUL R53, R53, R155.reuse ;  /* 0x0000009b35357220 */ /* 0x080fe20000400000 */
        /* <DEDUP_REMOVED lines=325> */
[----:B------:R-:W-:Y:S01]  /*91d0*/  FMUL R151, R151, R155 ;  /* 0x0000009b97977220 */ /* 0x000fe20000400000 */
[----:B------:R-:W-:Y:S01]  /*91e0*/  ISETP.GT.AND P2, PT, R0, 0x8, P1 ;  /* 0x000000080000780c */ /* 0x000fe20000f44270 */
[----:B------:R-:W-:Y:S01]  /*91f0*/  @P3 STG.E.U16 desc[UR36][R6.64+0x132], R103 ;  /* 0x0001326706003986 */ /* 0x000fe2000c101524 */
[----:B------:R-:W-:-:S02]  /*9200*/  ISETP.GT.AND P1, PT, R3, 0xa8, PT ;  /* 0x000000a80300780c */ /* 0x000fc40003f24270 */
[----:B------:R-:W-:Y:S01]  /*9210*/  F2FP.F16.F32.PACK_AB R105, RZ, R105 ;  /* 0x00000069ff69723e */ /* 0x000fe200000000ff */
[----:B------:R-:W-:Y:S01]  /*9220*/  @P4 STG.E.U16 desc[UR36][R4.64+0x140], R104 ;  /* 0x0001406804004986 */ /* 0x000fe2000c101524 */
[C---:B------:R-:W-:Y:S02]  /*9230*/  ISETP.GT.AND P3, PT, R0.reuse, 0x8, P0 ;  /* 0x000000080000780c */ /* 0x040fe40000764270 */
[----:B------:R-:W-:Y:S01]  /*9240*/  ISETP.GT.AND P0, PT, R3, 0xa9, PT ;  /* 0x000000a90300780c */ /* 0x000fe20003f04270 */
[----:B------:R-:W-:Y:S01]  /*9250*/  @P5 STG.E.U16 desc[UR36][R4.64+0x142], R105 ;  /* 0x0001426904005986 */ /* 0x000fe2000c101524 */
[C---:B------:R-:W-:Y:S02]  /*9260*/  ISETP.GT.AND P4, PT, R0.reuse, RZ, P1 ;  /* 0x000000ff0000720c */ /* 0x040fe40000f84270 */
[----:B------:R-:W-:Y:S02]  /*9270*/  F2FP.F16.F32.PACK_AB R106, RZ, R106 ;  /* 0x0000006aff6a723e */ /* 0x000fe400000000ff */
[----:B------:R-:W-:-:S02]  /*9280*/  ISETP.GT.AND P5, PT, R0, RZ, P0 ;  /* 0x000000ff0000720c */ /* 0x000fc400007a4270 */
[----:B------:R-:W-:Y:S01]  /*9290*/  F2FP.F16.F32.PACK_AB R107, RZ, R107 ;  /* 0x0000006bff6b723e */ /* 0x000fe200000000ff */
[----:B------:R-:W-:Y:S01]  /*92a0*/  @P2 STG.E.U16 desc[UR36][R6.64+0x140], R106 ;  /* 0x0001406a06002986 */ /* 0x000fe2000c101524 */
[----:B------:R-:W-:Y:S02]  /*92b0*/  F2FP.F16.F32.PACK_AB R108, RZ, R108 ;  /* 0x0000006cff6c723e */ /* 0x000fe400000000ff */
[C---:B------:R-:W-:Y:S01]  /*92c0*/  ISETP.GT.AND P2, PT, R0.reuse, 0x8, P1 ;  /* 0x000000080000780c */ /* 0x040fe20000f44270 */
[----:B------:R-:W-:Y:S01]  /*92d0*/  @P3 STG.E.U16 desc[UR36][R6.64+0x142], R107 ;  /* 0x0001426b06003986 */ /* 0x000fe2000c101524 */
[----:B------:R-:W-:Y:S02]  /*92e0*/  ISETP.GT.AND P1, PT, R3, 0xb0, PT ;  /* 0x000000b00300780c */ /* 0x000fe40003f24270 */
[----:B------:R-:W-:Y:S01]  /*92f0*/  F2FP.F16.F32.PACK_AB R109, RZ, R109 ;  /* 0x0000006dff6d723e */ /* 0x000fe200000000ff */
[----:B------:R-:W-:Y:S01]  /*9300*/  @P4 STG.E.U16 desc[UR36][R4.64+0x150], R108 ;  /* 0x0001506c04004986 */ /* 0x000fe2000c101524 */
[----:B------:R-:W-:-:S02]  /*9310*/  ISETP.GT.AND P3, PT, R0, 0x8, P0 ;  /* 0x000000080000780c */ /* 0x000fc40000764270 */
[----:B------:R-:W-:Y:S01]  /*9320*/  ISETP.GT.AND P0, PT, R3, 0xb1, PT ;  /* 0x000000b10300780c */ /* 0x000fe20003f04270 */
[----:B------:R-:W-:Y:S01]  /*9330*/  @P5 STG.E.U16 desc[UR36][R4.64+0x152], R109 ;  /* 0x0001526d04005986 */ /* 0x000fe2000c101524 */
[C---:B------:R-:W-:Y:S02]  /*9340*/  ISETP.GT.AND P4, PT, R0.reuse, RZ, P1 ;  /* 0x000000ff0000720c */ /* 0x040fe40000f84270 */
[----:B------:R-:W-:Y:S02]  /*9350*/  F2FP.F16.F32.PACK_AB R110, RZ, R110 ;  /* 0x0000006eff6e723e */ /* 0x000fe400000000ff */
[----:B------:R-:W-:Y:S02]  /*9360*/  ISETP.GT.AND P5, PT, R0, RZ, P0 ;  /* 0x000000ff0000720c */ /* 0x000fe400007a4270 */
[----:B------:R-:W-:Y:S01]  /*9370*/  F2FP.F16.F32.PACK_AB R111, RZ, R111 ;  /* 0x0000006fff6f723e */ /* 0x000fe200000000ff */
[----:B------:R-:W-:Y:S01]  /*9380*/  @P2 STG.E.U16 desc[UR36][R6.64+0x150], R110 ;  /* 0x0001506e06002986 */ /* 0x000fe2000c101524 */
[----:B------:R-:W-:-:S02]  /*9390*/  F2FP.F16.F32.PACK_AB R112, RZ, R112 ;  /* 0x00000070ff70723e */ /* 0x000fc400000000ff */
[C---:B------:R-:W-:Y:S01]  /*93a0*/  ISETP.GT.AND P2, PT, R0.reuse, 0x8, P1 ;  /* 0x000000080000780c */ /* 0x040fe20000f44270 */
[----:B------:R-:W-:Y:S01]  /*93b0*/  @P3 STG.E.U16 desc[UR36][R6.64+0x152], R111 ;  /* 0x0001526f06003986 */ /* 0x000fe2000c101524 */
[C---:B------:R-:W-:Y:S02]  /*93c0*/  ISETP.GT.AND P1, PT, R3.reuse, 0xb8, PT ;  /* 0x000000b80300780c */ /* 0x040fe40003f24270 */
[----:B------:R-:W-:Y:S01]  /*93d0*/  F2FP.F16.F32.PACK_AB R113, RZ, R113 ;  /* 0x00000071ff71723e */ /* 0x000fe200000000ff */
[----:B------:R-:W-:Y:S01]  /*93e0*/  @P4 STG.E.U16 desc[UR36][R4.64+0x160], R112 ;  /* 0x0001607004004986 */ /* 0x000fe2000c101524 */
[C---:B------:R-:W-:Y:S02]  /*93f0*/  ISETP.GT.AND P3, PT, R0.reuse, 0x8, P0 ;  /* 0x000000080000780c */ /* 0x040fe40000764270 */
[----:B------:R-:W-:Y:S01]  /*9400*/  ISETP.GT.AND P0, PT, R3, 0xb9, PT ;  /* 0x000000b90300780c */ /* 0x000fe20003f04270 */
[----:B------:R-:W-:Y:S01]  /*9410*/  @P5 STG.E.U16 desc[UR36][R4.64+0x162], R113 ;  /* 0x0001627104005986 */ /* 0x000fe2000c101524 */
[----:B------:R-:W-:-:S02]  /*9420*/  ISETP.GT.AND P4, PT, R0, RZ, P1 ;  /* 0x000000ff0000720c */ /* 0x000fc40000f84270 */
[----:B------:R-:W-:Y:S02]  /*9430*/  F2FP.F16.F32.PACK_AB R114, RZ, R114 ;  /* 0x00000072ff72723e */ /* 0x000fe400000000ff */
[C---:B------:R-:W-:Y:S02]  /*9440*/  ISETP.GT.AND P5, PT, R0.reuse, RZ, P0 ;  /* 0x000000ff0000720c */ /* 0x040fe400007a4270 */
[----:B------:R-:W-:Y:S01]  /*9450*/  F2FP.F16.F32.PACK_AB R115, RZ, R115 ;  /* 0x00000073ff73723e */ /* 0x000fe200000000ff */
[----:B------:R-:W-:Y:S01]  /*9460*/  @P2 STG.E.U16 desc[UR36][R6.64+0x160], R114 ;  /* 0x0001607206002986 */ /* 0x000fe2000c101524 */
[----:B------:R-:W-:Y:S02]  /*9470*/  F2FP.F16.F32.PACK_AB R116, RZ, R116 ;  /* 0x00000074ff74723e */ /* 0x000fe400000000ff */
        /* <DEDUP_REMOVED lines=65> */
[----:B------:R-:W-:Y:S02]  /*9890*/  ISETP.GT.AND P5, PT, R0, RZ, P0 ;  /* 0x000000ff0000720c */ /* 0x000fe400007a4270 */
[----:B------:R-:W-:Y:S02]  /*98a0*/  F2FP.F16.F32.PACK_AB R134, RZ, R134 ;  /* 0x00000086ff86723e */ /* 0x000fe400000000ff */
[----:B------:R-:W-:Y:S02]  /*98b0*/  F2FP.F16.F32.PACK_AB R135, RZ, R135 ;  /* 0x00000087ff87723e */ /* 0x000fe400000000ff */
[----:B------:R-:W-:Y:S01]  /*98c0*/  F2FP.F16.F32.PACK_AB R136, RZ, R136 ;  /* 0x00000088ff88723e */ /* 0x000fe200000000ff */
[----:B------:R-:W-:Y:S01]  /*98d0*/  @P2 STG.E.U16 desc[UR36][R6.64+0x1b0], R134 ;  /* 0x0001b08606002986 */ /* 0x000fe2000c101524 */
[----:B------:R-:W-:-:S02]  /*98e0*/  F2FP.F16.F32.PACK_AB R137, RZ, R137 ;  /* 0x00000089ff89723e */ /* 0x000fc400000000ff */
[C---:B------:R-:W-:Y:S01]  /*98f0*/  ISETP.GT.AND P1, PT, R0.reuse, 0x8, P1 ;  /* 0x000000080000780c */ /* 0x040fe20000f24270 */
[----:B------:R-:W-:Y:S01]  /*9900*/  @P3 STG.E.U16 desc[UR36][R6.64+0x1b2], R135 ;  /* 0x0001b28706003986 */ /* 0x000fe2000c101524 */
[C---:B------:R-:W-:Y:S02]  /*9910*/  ISETP.GT.AND P2, PT, R0.reuse, 0x8, P0 ;  /* 0x000000080000780c */ /* 0x040fe40000744270 */
[C---:B------:R-:W-:Y:S01]  /*9920*/  ISETP.GT.AND P0, PT, R3.reuse, 0xe9, PT ;  /* 0x000000e90300780c */ /* 0x040fe20003f04270 */
[----:B------:R-:W-:Y:S01]  /*9930*/  @P4 STG.E.U16 desc[UR36][R4.64+0x1c0], R136 ;  /* 0x0001c08804004986 */ /* 0x000fe2000c101524 */
[----:B------:R-:W-:Y:S02]  /*9940*/  ISETP.GT.AND P4, PT, R3, 0xe8, PT ;  /* 0x000000e80300780c */ /* 0x000fe40003f84270 */
[----:B------:R-:W-:Y:S01]  /*9950*/  F2FP.F16.F32.PACK_AB R138, RZ, R138 ;  /* 0x0000008aff8a723e */ /* 0x000fe200000000ff */
[----:B------:R-:W-:Y:S01]  /*9960*/  @P5 STG.E.U16 desc[UR36][R4.64+0x1c2], R137 ;  /* 0x0001c28904005986 */ /* 0x000fe2000c101524 */
[----:B------:R-:W-:-:S02]  /*9970*/  ISETP.GT.AND P5, PT, R0, RZ, P4 ;  /* 0x000000ff0000720c */ /* 0x000fc400027a4270 */
[----:B------:R-:W-:Y:S01]  /*9980*/  F2FP.F16.F32.PACK_AB R139, RZ, R139 ;  /* 0x0000008bff8b723e */ /* 0x000fe200000000ff */
[----:B------:R-:W-:Y:S01]  /*9990*/  @P1 STG.E.U16 desc[UR36][R6.64+0x1c0], R138 ;  /* 0x0001c08a06001986 */ /* 0x000fe2000c101524 */
[----:B------:R-:W-:Y:S02]  /*99a0*/  F2FP.F16.F32.PACK_AB R140, RZ, R140 ;  /* 0x0000008cff8c723e */ /* 0x000fe400000000ff */
[C---:B------:R-:W-:Y:S01]  /*99b0*/  ISETP.GT.AND P3, PT, R0.reuse, RZ, P0 ;  /* 0x000000ff0000720c */ /* 0x040fe20000764270 */
[----:B------:R-:W-:Y:S01]  /*99c0*/  @P2 STG.E.U16 desc[UR36][R6.64+0x1c2], R139 ;  /* 0x0001c28b06002986 */ /* 0x000fe2000c101524 */
[C---:B------:R-:W-:Y:S02]  /*99d0*/  ISETP.GT.AND P4, PT, R0.reuse, 0x8, P4 ;  /* 0x000000080000780c */ /* 0x040fe40002784270 */
[----:B------:R-:W-:Y:S02]  /*99e0*/  F2FP.F16.F32.PACK_AB R141, RZ, R141 ;  /* 0x0000008dff8d723e */ /* 0x000fe400000000ff */
[----:B------:R-:W-:Y:S01]  /*99f0*/  F2FP.F16.F32.PACK_AB R142, RZ, R142 ;  /* 0x0000008eff8e723e */ /* 0x000fe200000000ff */
[----:B------:R-:W-:Y:S01]  /*9a00*/  @P5 STG.E.U16 desc[UR36][R4.64+0x1d0], R140 ;  /* 0x0001d08c04005986 */ /* 0x000fe2000c101524 */
[----:B------:R-:W-:-:S02]  /*9a10*/  ISETP.GT.AND P5, PT, R0, 0x8, P0 ;  /* 0x000000080000780c */ /* 0x000fc400007a4270 */
[----:B------:R-:W-:Y:S02]  /*9a20*/  F2FP.F16.F32.PACK_AB R143, RZ, R143 ;  /* 0x0000008fff8f723e */ /* 0x000fe400000000ff */
[C---:B------:R-:W-:Y:S01]  /*9a30*/  ISETP.GT.AND P0, PT, R3.reuse, 0xf1, PT ;  /* 0x000000f10300780c */ /* 0x040fe20003f04270 */
[----:B------:R-:W-:Y:S01]  /*9a40*/  @P3 STG.E.U16 desc[UR36][R4.64+0x1d2], R141 ;  /* 0x0001d28d04003986 */ /* 0x000fe2000c101524 */
[----:B------:R-:W-:Y:S02]  /*9a50*/  ISETP.GT.AND P3, PT, R3, 0xf0, PT ;  /* 0x000000f00300780c */ /* 0x000fe40003f64270 */
[----:B------:R-:W-:Y:S01]  /*9a60*/  F2FP.F16.F32.PACK_AB R144, RZ, R144 ;  /* 0x00000090ff90723e */ /* 0x000fe200000000ff */
[----:B------:R-:W-:Y:S01]  /*9a70*/  @P4 STG.E.U16 desc[UR36][R6.64+0x1d0], R142 ;  /* 0x0001d08e06004986 */ /* 0x000fe2000c101524 */
[C---:B------:R-:W-:Y:S02]  /*9a80*/  ISETP.GT.AND P4, PT, R0.reuse, RZ, P3 ;  /* 0x000000ff0000720c */ /* 0x040fe40001f84270 */
[----:B------:R-:W-:Y:S01]  /*9a90*/  F2FP.F16.F32.PACK_AB R145, RZ, R145 ;  /* 0x00000091ff91723e */ /* 0x000fe200000000ff */
[----:B------:R-:W-:Y:S01]  /*9aa0*/  @P5 STG.E.U16 desc[UR36][R6.64+0x1d2], R143 ;  /* 0x0001d28f06005986 */ /* 0x000fe2000c101524 */
[----:B------:R-:W-:-:S02]  /*9ab0*/  ISETP.GT.AND P5, PT, R0, RZ, P0 ;  /* 0x000000ff0000720c */ /* 0x000fc400007a4270 */
[C---:B------:R-:W-:Y:S02]  /*9ac0*/  ISETP.GT.AND P2, PT, R3.reuse, 0xf8, PT ;  /* 0x000000f80300780c */ /* 0x040fe40003f44270 */
[----:B------:R-:W-:Y:S02]  /*9ad0*/  ISETP.GT.AND P1, PT, R3, 0xf9, PT ;  /* 0x000000f90300780c */ /* 0x000fe40003f24270 */
[C---:B------:R-:W-:Y:S02]  /*9ae0*/  ISETP.GT.AND P3, PT, R0.reuse, 0x8, P3 ;  /* 0x000000080000780c */ /* 0x040fe40001f64270 */
[C---:B------:R-:W-:Y:S01]  /*9af0*/  ISETP.GT.AND P0, PT, R0.reuse, 0x8, P0 ;  /* 0x000000080000780c */ /* 0x040fe20000704270 */
[----:B------:R-:W-:Y:S01]  /*9b00*/  @P4 STG.E.U16 desc[UR36][R4.64+0x1e0], R144 ;  /* 0x0001e09004004986 */ /* 0x000fe2000c101524 */
[C---:B------:R-:W-:Y:S02]  /*9b10*/  ISETP.GT.AND P4, PT, R0.reuse, RZ, P1 ;  /* 0x000000ff0000720c */ /* 0x040fe40000f84270 */
[----:B------:R-:W-:Y:S01]  /*9b20*/  F2FP.F16.F32.PACK_AB R146, RZ, R146 ;  /* 0x00000092ff92723e */ /* 0x000fe200000000ff */
[----:B------:R-:W-:Y:S01]  /*9b30*/  @P5 STG.E.U16 desc[UR36][R4.64+0x1e2], R145 ;  /* 0x0001e29104005986 */ /* 0x000fe2000c101524 */
[----:B------:R-:W-:-:S02]  /*9b40*/  ISETP.GT.AND P5, PT, R0, RZ, P2 ;  /* 0x000000ff0000720c */ /* 0x000fc400017a4270 */
[C---:B------:R-:W-:Y:S02]  /*9b50*/  ISETP.GT.AND P2, PT, R0.reuse, 0x8, P2 ;  /* 0x000000080000780c */ /* 0x040fe40001744270 */
[----:B------:R-:W-:Y:S01]  /*9b60*/  F2FP.F16.F32.PACK_AB R147, RZ, R147 ;  /* 0x00000093ff93723e */ /* 0x000fe200000000ff */
[----:B------:R-:W-:Y:S01]  /*9b70*/  @P3 STG.E.U16 desc[UR36][R6.64+0x1e0], R146 ;  /* 0x0001e09206003986 */ /* 0x000fe2000c101524 */
[----:B------:R-:W-:Y:S02]  /*9b80*/  ISETP.GT.AND P1, PT, R0, 0x8, P1 ;  /* 0x000000080000780c */ /* 0x000fe40000f24270 */
[----:B------:R-:W-:Y:S01]  /*9b90*/  F2FP.F16.F32.PACK_AB R148, RZ, R148 ;  /* 0x00000094ff94723e */ /* 0x000fe200000000ff */
[----:B------:R-:W-:Y:S01]  /*9ba0*/  @P0 STG.E.U16 desc[UR36][R6.64+0x1e2], R147 ;  /* 0x0001e29306000986 */ /* 0x000fe2000c101524 */
[----:B------:R-:W-:Y:S02]  /*9bb0*/  F2FP.F16.F32.PACK_AB R149, RZ, R149 ;  /* 0x00000095ff95723e */ /* 0x000fe400000000ff */
[----:B------:R-:W-:Y:S01]  /*9bc0*/  F2FP.F16.F32.PACK_AB R150, RZ, R150 ;  /* 0x00000096ff96723e */ /* 0x000fe200000000ff */
[----:B------:R-:W-:Y:S01]  /*9bd0*/  @P5 STG.E.U16 desc[UR36][R4.64+0x1f0], R148 ;  /* 0x0001f09404005986 */ /* 0x000fe2000c101524 */
[----:B------:R-:W-:-:S03]  /*9be0*/  F2FP.F16.F32.PACK_AB R151, RZ, R151 ;  /* 0x00000097ff97723e */ /* 0x000fc600000000ff */
[----:B------:R0:W-:Y:S02]  /*9bf0*/  @P4 STG.E.U16 desc[UR36][R4.64+0x1f2], R149 ;  /* 0x0001f29504004986 */ /* 0x0001e4000c101524 */
[----:B0-----:R-:W-:Y:S02]  /*9c00*/  @P2 IMAD.MOV.U32 R4, RZ, RZ, R6 ;  /* 0x000000ffff042224 */ /* 0x001fe400078e0006 */
[----:B------:R-:W-:-:S05]  /*9c10*/  @P2 IMAD.MOV.U32 R5, RZ, RZ, R7 ;  /* 0x000000ffff052224 */ /* 0x000fca00078e0007 */
[----:B------:R0:W-:Y:S04]  /*9c20*/  @P2 STG.E.U16 desc[UR36][R4.64+0x1f0], R150 ;  /* 0x0001f09604002986 */ /* 0x0001e8000c101524 */
[----:B------:R0:W-:Y:S02]  /*9c30*/  @P1 STG.E.U16 desc[UR36][R6.64+0x1f2], R151 ;  /* 0x0001f29706001986 */ /* 0x0001e4000c101524 */
.L_x_286:
[----:B------:R-:W-:Y:S05]  /*9c40*/  BSYNC B0 ;  /* 0x0000000000007941 */ /* 0x000fea0003800000 */
.L_x_32:
[----:B------:R-:W-:Y:S01]  /*9c50*/  ULDC UR4, c[0x0][0xc] ;  /* 0x0000030000047ab9 */ /* 0x000fe20000000800 */
[----:B------:R-:W-:Y:S01]  /*9c60*/  ULDC UR5, c[0x0][0x10] ;  /* 0x0000040000057ab9 */ /* 0x000fe20000000800 */
[----:B0-----:R-:W0:Y:S01]  /*9c70*/  LDC R3, c[0x0][0x14] ;  /* 0x00000500ff037b82 */ /* 0x001e220000000800 */
[----:B------:R-:W-:Y:S01]  /*9c80*/  UIMAD.WIDE.U32 UR4, UR4, UR5, URZ ;  /* 0x00000005040472a5 */ /* 0x000fe2000f8e003f */
[----:B------:R-:W-:Y:S01]  /*9c90*/  PRMT R0, RZ, 0x7610, R0 ;  /* 0x00007610ff007816 */ /* 0x000fe20000000000 */
[----:B------:R-:W-:Y:S02]  /*9ca0*/  IMAD.MOV.U32 R153, RZ, RZ, -0x1 ;  /* 0xffffffffff997424 */ /* 0x000fe400078e00ff */
[----:B------:R-:W-:Y:S02]  /*9cb0*/  IMAD.MOV.U32 R23, RZ, RZ, -0x1 ;  /* 0xffffffffff177424 */ /* 0x000fe400078e00ff */
[----:B0-----:R-:W-:-:S04]  /*9cc0*/  IMAD.WIDE.U32 R16, R3, UR4, R16 ;  /* 0x0000000403107c25 */ /* 0x001fc8000f8e0010 */
[----:B------:R-:W-:Y:S01]  /*9cd0*/  IMAD R3, R3, UR5, RZ ;  /* 0x0000000503037c24 */ /* 0x000fe2000f8e02ff */
[----:B------:R-:W-:Y:S02]  /*9ce0*/  ULDC.64 UR4, c[0x0][0x650] ;  /* 0x0001940000047ab9 */ /* 0x000fe40000000a00 */
[----:B------:R-:W-:Y:S01]  /*9cf0*/  ISETP.GE.U32.AND P0, PT, R16, UR4, PT ;  /* 0x0000000410007c0c */ /* 0x000fe2000bf06070 */
[----:B------:R-:W-:-:S05]  /*9d00*/  IMAD.IADD R17, R17, 0x1, R3 ;  /* 0x0000000111117824 */ /* 0x000fca00078e0203 */
[----:B------:R-:W-:-:S13]  /*9d10*/  ISETP.GE.U32.AND.EX P0, PT, R17, UR5, PT, P0 ;  /* 0x0000000511007c0c */ /* 0x000fda000bf06100 */
[----:B------:R-:W-:Y:S05]  /*9d20*/  @P0 BRA `(.L_x_287) ;  /* 0x0000000400640947 */ /* 0x000fea0003800000 */
[----:B------:R-:W0:Y:S01]  /*9d30*/  S2R R12, SR_CTAID.X ;  /* 0x00000000000c7919 */ /* 0x000e220000002500 */
[----:B------:R-:W0:Y:S01]  /*9d40*/  LDC.64 R10, c[0x0][0x628] ;  /* 0x00018a00ff0a7b82 */ /* 0x000e220000000a00 */
[----:B------:R-:W-:Y:S01]  /*9d50*/  ULDC UR4, c[0x0][0x150] ;  /* 0x0000540000047ab9 */ /* 0x000fe20000000800 */
[----:B-1234-:R-:W-:Y:S01]  /*9d60*/  IMAD.MOV.U32 R8, RZ, RZ, R16 ;  /* 0x000000ffff087224 */ /* 0x01efe200078e0010 */
[----:B-----5:R-:W1:Y:S01]  /*9d70*/  S2R R24, SR_CTAID.Y ;  /* 0x0000000000187919 */ /* 0x020e620000002600 */
[----:B------:R-:W-:-:S04]  /*9d80*/  IMAD.MOV.U32 R9, RZ, RZ, R17 ;  /* 0x000000ffff097224 */ /* 0x000fc800078e0011 */
[----:B------:R-:W2:Y:S08]  /*9d90*/  LDC R21, c[0x0][0x144] ;  /* 0x00005100ff157b82 */ /* 0x000eb00000000800 */
[----:B------:R-:W3:Y:S08]  /*9da0*/  LDC R0, c[0x0][0x630] ;  /* 0x00018c00ff007b82 */ /* 0x000ef00000000800 */
[----:B------:R-:W4:Y:S01]  /*9db0*/  LDC.64 R14, c[0x0][0x620] ;  /* 0x00018800ff0e7b82 */ /* 0x000f220000000a00 */
[----:B0-----:R-:W-:-:S04]  /*9dc0*/  ISETP.NE.U32.AND P0, PT, R10, RZ, PT ;  /* 0x000000ff0a00720c */ /* 0x001fc80003f05070 */
[----:B------:R-:W-:Y:S02]  /*9dd0*/  ISETP.NE.AND.EX P0, PT, R11, RZ, PT, P0 ;  /* 0x000000ff0b00720c */ /* 0x000fe40003f05300 */
[----:B------:R-:W-:-:S05]  /*9de0*/  I2FP.F32.U32 R3, R12 ;  /* 0x0000000c00037245 */ /* 0x000fca0000201000 */
[----:B------:R-:W-:-:S04]  /*9df0*/  FMUL R3, R3, UR4 ;  /* 0x0000000403037c20 */ /* 0x000fc80008400000 */
[----:B------:R0:W0:Y:S02]  /*9e00*/  F2I.U32.TRUNC.NTZ R20, R3 ;  /* 0x0000000300147305 */ /* 0x000024000020f000 */
[----:B-123--:R-:W-:Y:S05]  /*9e10*/  @!P0 BRA `(.L_x_288) ;  /* 0x0000000000288947 */ /* 0x00efea0003800000 */
[----:B0-----:R-:W0:Y:S02]  /*9e20*/  LDC R3, c[0x0][0x634] ;  /* 0x00018d00ff037b82 */ /* 0x001e240000000800 */
        /* <DEDUP_REMOVED lines=9> */
.L_x_288:
[----:B------:R-:W1:Y:S01]  /*9ec0*/  LDC.64 R28, c[0x0][0x640] ;  /* 0x00019000ff1c7b82 */ /* 0x000e620000000a00 */
[-CC-:B------:R-:W-:Y:S01]  /*9ed0*/  SHF.R.U64 R23, R8, R0.reuse, R9.reuse ;  /* 0x0000000008177219 */ /* 0x180fe20000001209 */
[----:B0-----:R-:W-:Y:S01]  /*9ee0*/  IMAD.MOV R20, RZ, RZ, -R20 ;  /* 0x000000ffff147224 */ /* 0x001fe200078e0a14 */
[----:B------:R-:W-:Y:S01]  /*9ef0*/  SHF.R.U32.HI R0, RZ, R0, R9 ;  /* 0x00000000ff007219 */ /* 0x000fe20000011609 */
[----:B------:R-:W-:Y:S01]  /*9f00*/  ULDC UR4, c[0x0][0x154] ;  /* 0x0000550000047ab9 */ /* 0x000fe20000000800 */
[----:B------:R-:W-:Y:S01]  /*9f10*/  IADD3 R3, P0, RZ, -R23, RZ ;  /* 0x80000017ff037210 */ /* 0x000fe20007f1e0ff */
[----:B------:R-:W-:Y:S02]  /*9f20*/  IMAD R21, R21, R20, R12 ;  /* 0x0000001415157224 */ /* 0x000fe400078e020c */
[----:B------:R-:W0:Y:S01]  /*9f30*/  LDC R6, c[0x0][0x618] ;  /* 0x00018600ff067b82 */ /* 0x000e220000000800 */
[----:B------:R-:W-:Y:S02]  /*9f40*/  IMAD.MOV.U32 R7, RZ, RZ, 0x1 ;  /* 0x00000001ff077424 */ /* 0x000fe400078e00ff */
[----:B------:R-:W-:-:S04]  /*9f50*/  IMAD.X R5, RZ, RZ, ~R0, P0 ;  /* 0x000000ffff057224 */ /* 0x000fc800000e0e00 */
[-C--:B----4-:R-:W-:Y:S01]  /*9f60*/  IMAD R0, R5, R14.reuse, RZ ;  /* 0x0000000e05007224 */ /* 0x090fe200078e02ff */
[----:B------:R-:W2:Y:S01]  /*9f70*/  LDC R8, c[0x0][0x608] ;  /* 0x00018200ff087b82 */ /* 0x000ea20000000800 */
[----:B------:R-:W-:-:S04]  /*9f80*/  IMAD.WIDE.U32 R4, R3, R14, R16 ;  /* 0x0000000e03047225 */ /* 0x000fc800078e0010 */
[----:B------:R-:W-:Y:S01]  /*9f90*/  IMAD R3, R3, R15, R0 ;  /* 0x0000000f03037224 */ /* 0x000fe200078e0200 */
[----:B------:R-:W-:Y:S02]  /*9fa0*/  I2FP.F32.U32 R0, R24 ;  /* 0x0000001800007245 */ /* 0x000fe40000201000 */
[----:B------:R-:W3:Y:S01]  /*9fb0*/  LDC R26, c[0x0][0x658] ;  /* 0x00019600ff1a7b82 */ /* 0x000ee20000000800 */
[----:B------:R-:W-:Y:S01]  /*9fc0*/  IMAD.IADD R3, R5, 0x1, R3 ;  /* 0x0000000105037824 */ /* 0x000fe200078e0203 */
[----:B-1----:R-:W-:Y:S01]  /*9fd0*/  ISETP.NE.U32.AND P0, PT, R28, RZ, PT ;  /* 0x000000ff1c00720c */ /* 0x002fe20003f05070 */
[----:B------:R-:W-:Y:S01]  /*9fe0*/  FMUL R0, R0, UR4 ;  /* 0x0000000400007c20 */ /* 0x000fe20008400000 */
[----:B------:R-:W-:Y:S02]  /*9ff0*/  IMAD.MOV.U32 R5, RZ, RZ, -0x1 ;  /* 0xffffffffff057424 */ /* 0x000fe400078e00ff */
[----:B------:R-:W-:Y:S01]  /*a000*/  ISETP.NE.AND.EX P0, PT, R29, RZ, PT, P0 ;  /* 0x000000ff1d00720c */ /* 0x000fe20003f05300 */
[----:B------:R1:W4:Y:S01]  /*a010*/  F2I.U32.TRUNC.NTZ R13, R0 ;  /* 0x00000000000d7305 */ /* 0x000322000020f000 */
[----:B------:R-:W1:Y:S01]  /*a020*/  LDC R15, c[0x0][0x148] ;  /* 0x00005200ff0f7b82 */ /* 0x000e620000000800 */
[----:B0-----:R-:W-:-:S02]  /*a030*/  SHF.R.U64 R12, R4, R6, R3 ;  /* 0x00000006040c7219 */ /* 0x001fc40000001203 */
[----:B------:R-:W-:-:S05]  /*a040*/  SHF.R.U32.HI R3, RZ, R6, R3 ;  /* 0x00000006ff037219 */ /* 0x000fca0000011603 */
[----:B------:R-:W0:Y:S01]  /*a050*/  LDC R20, c[0x0][0x600] ;  /* 0x00018000ff147b82 */ /* 0x000e220000000800 */
[-CC-:B--2---:R-:W-:Y:S02]  /*a060*/  SHF.R.U64 R10, R12, R8.reuse, R3.reuse ;  /* 0x000000080c0a7219 */ /* 0x184fe40000001203 */
[----:B------:R-:W-:-:S05]  /*a070*/  SHF.R.U32.HI R3, RZ, R8, R3 ;  /* 0x00000008ff037219 */ /* 0x000fca0000011603 */
[----:B------:R-:W2:Y:S01]  /*a080*/  LDC R27, c[0x0][0x648] ;  /* 0x00019200ff1b7b82 */ /* 0x000ea20000000800 */
[-C--:B---3--:R-:W-:Y:S02]  /*a090*/  SHF.L.U32 R4, R5, R26.reuse, RZ ;  /* 0x0000001a05047219 */ /* 0x088fe400000006ff */
[--C-:B------:R-:W-:Y:S02]  /*a0a0*/  SHF.R.U64 R14, R10, R26, R3.reuse ;  /* 0x0000001a0a0e7219 */ /* 0x100fe40000001203 */
[----:B------:R-:W-:Y:S02]  /*a0b0*/  LOP3.LUT R25, RZ, R4, RZ, 0x33, !PT ;  /* 0x00000004ff197212 */ /* 0x000fe400078e33ff */
[-C--:B------:R-:W-:Y:S01]  /*a0c0*/  SHF.R.U32.HI R5, RZ, R26.reuse, R3 ;  /* 0x0000001aff057219 */ /* 0x080fe20000011603 */
[----:B------:R-:W3:Y:S01]  /*a0d0*/  LDC R30, c[0x0][0x638] ;  /* 0x00018e00ff1e7b82 */ /* 0x000ee20000000800 */
[----:B------:R-:W-:Y:S01]  /*a0e0*/  SHF.L.U32 R154, R7, R26, RZ ;  /* 0x0000001a079a7219 */ /* 0x000fe200000006ff */
[----:B------:R-:W-:-:S06]  /*a0f0*/  IMAD.MOV.U32 R4, RZ, RZ, R14 ;  /* 0x000000ffff047224 */ /* 0x000fcc00078e000e */
[----:B------:R-:W0:Y:S01]  /*a100*/  LDC R31, c[0x0][0x610] ;  /* 0x00018400ff1f7b82 */ /* 0x000e220000000800 */
[----:B----4-:R-:W-:Y:S05]  /*a110*/  @!P0 BRA `(.L_x_289) ;  /* 0x0000000000288947 */ /* 0x010fea0003800000 */
        /* <DEDUP_REMOVED lines=10> */
.L_x_289:
[----:B------:R-:W-:Y:S01]  /*a1c0*/  ISETP.NE.AND P0, PT, R2, 0x1, PT ;  /* 0x000000010200780c */ /* 0x000fe20003f05270 */
[----:B0-----:R-:W-:Y:S01]  /*a1d0*/  VIADD R7, R20, 0xffffffff ;  /* 0xffffffff14077836 */ /* 0x001fe20000000000 */
[----:B-12---:R-:W-:Y:S01]  /*a1e0*/  SHF.R.U64 R0, R4, R27, R5 ;  /* 0x0000001b04007219 */ /* 0x006fe20000001205 */
[----:B------:R-:W-:Y:S01]  /*a1f0*/  IMAD.MOV R13, RZ, RZ, -R13 ;  /* 0x000000ffff0d7224 */ /* 0x000fe200078e0a0d */
[----:B------:R-:W-:Y:S01]  /*a200*/  LOP3.LUT R5, R10, R25, RZ, 0xc0, !PT ;  /* 0x000000190a057212 */ /* 0x000fe200078ec0ff */
[----:B------:R-:W-:Y:S02]  /*a210*/  IMAD.MOV.U32 R4, RZ, RZ, 0x1 ;  /* 0x00000001ff047424 */ /* 0x000fe400078e00ff */
[----:B------:R-:W-:Y:S02]  /*a220*/  IMAD.MOV R3, RZ, RZ, -R0 ;  /* 0x000000ffff037224 */ /* 0x000fe400078e0a00 */
[----:B------:R-:W-:Y:S01]  /*a230*/  IMAD R154, R154, R0, R5 ;  /* 0x000000009a9a7224 */ /* 0x000fe200078e0205 */
[----:B------:R-:W-:Y:S01]  /*a240*/  LOP3.LUT R5, R12, R7, RZ, 0xc0, !PT ;  /* 0x000000070c057212 */ /* 0x000fe200078ec0ff */
[----:B---3--:R-:W-:-:S02]  /*a250*/  IMAD R0, R3, R30, R14 ;  /* 0x0000001e03007224 */ /* 0x008fc400078e020e */
[----:B------:R-:W-:Y:S02]  /*a260*/  @P0 IMAD R21, R15, R13, R24 ;  /* 0x0000000d0f150224 */ /* 0x000fe400078e0218 */
[----:B------:R-:W-:Y:S01]  /*a270*/  IMAD R3, R0, R20, R5 ;  /* 0x0000001400037224 */ /* 0x000fe200078e0205 */
[----:B------:R-:W-:Y:S01]  /*a280*/  PRMT R0, R4, 0x7610, R0 ;  /* 0x0000761004007816 */ /* 0x000fe20000000000 */
[----:B------:R-:W-:-:S05]  /*a290*/  IMAD R154, R154, R31, R21 ;  /* 0x0000001f9a9a7224 */ /* 0x000fca00078e0215 */
[----:B------:R-:W-:Y:S02]  /*a2a0*/  SEL R153, R3, R154, !P0 ;  /* 0x0000009a03997207 */ /* 0x000fe40004000000 */
[----:B------:R-:W-:-:S07]  /*a2b0*/  SEL R154, R154, R3, !P0 ;  /* 0x000000039a9a7207 */ /* 0x000fce0004000000 */
.L_x_287:
[----:B------:R-:W-:-:S13]  /*a2c0*/  LOP3.LUT P0, RZ, R0, 0xff, RZ, 0xc0, !PT ;  /* 0x000000ff00ff7812 */ /* 0x000fda000780c0ff */
[----:B------:R-:W-:Y:S05]  /*a2d0*/  @P0 BRA `(.L_x_290) ;  /* 0xffffff6c00d00947 */ /* 0x000fea000383ffff */
[----:B------:R-:W-:Y:S05]  /*a2e0*/  EXIT ;  /* 0x000000000000794d */ /* 0x000fea0003800000 */
.L_x_7:
        /* <DEDUP_REMOVED lines=26> */
.L_x_292:
[----:B------:R-:W0:Y:S01]  /*a490*/  LDC.64 R28, c[0x0][0x640] ;  /* 0x00019000ff1c7b82 */ /* 0x000e220000000a00 */
[-CC-:B------:R-:W-:Y:S01]  /*a4a0*/  SHF.R.U64 R22, R12, R6.reuse, R13.reuse ;  /* 0x000000060c167219 */ /* 0x180fe2000000120d */
[----:B------:R-:W-:Y:S01]  /*a4b0*/  IMAD.MOV.U32 R30, RZ, RZ, 0x1 ;  /* 0x00000001ff1e7424 */ /* 0x000fe200078e00ff */
[----:B------:R-:W-:Y:S02]  /*a4c0*/  SHF.R.U32.HI R6, RZ, R6, R13 ;  /* 0x00000006ff067219 */ /* 0x000fe4000001160d */
        /* <DEDUP_REMOVED lines=8> */
[----:B------:R-:W-:Y:S01]  /*a550*/  IMAD.IADD R9, R9, 0x1, R11 ;  /* 0x0000000109097824 */ /* 0x000fe200078e020b */
[----:B0-----:R-:W-:-:S04]  /*a560*/  ISETP.NE.U32.AND P0, PT, R28, RZ, PT ;  /* 0x000000ff1c00720c */ /* 0x001fc80003f05070 */
[----:B------:R-:W-:Y:S02]  /*a570*/  ISETP.NE.AND.EX P0, PT, R29, RZ, PT, P0 ;  /* 0x000000ff1d00720c */ /* 0x000fe40003f05300 */
[----:B------:R-:W0:Y:S01]  /*a580*/  LDC R20, c[0x0][0x600] ;  /* 0x00018000ff147b82 */ /* 0x000e220000000800 */
[-CC-:B-1----:R-:W-:Y:S01]  /*a590*/  SHF.R.U64 R14, R8, R10.reuse, R9.reuse ;  /* 0x0000000a080e7219 */ /* 0x182fe20000001209 */
[----:B------:R-:W-:Y:S01]  /*a5a0*/  IMAD.MOV.U32 R8, RZ, RZ, -0x1 ;  /* 0xffffffffff087424 */ /* 0x000fe200078e00ff */
[----:B------:R-:W-:-:S05]  /*a5b0*/  SHF.R.U32.HI R9, RZ, R10, R9 ;  /* 0x0000000aff097219 */ /* 0x000fca0000011609 */
[----:B------:R-:W1:Y:S01]  /*a5c0*/  LDC R24, c[0x0][0x648] ;  /* 0x00019200ff187b82 */ /* 0x000e620000000800 */
[-CC-:B--2---:R-:W-:Y:S02]  /*a5d0*/  SHF.R.U64 R23, R14, R12.reuse, R9.reuse ;  /* 0x0000000c0e177219 */ /* 0x184fe40000001209 */
[----:B------:R-:W-:-:S05]  /*a5e0*/  SHF.R.U32.HI R6, RZ, R12, R9 ;  /* 0x0000000cff067219 */ /* 0x000fca0000011609 */
[----:B------:R-:W2:Y:S01]  /*a5f0*/  LDC R26, c[0x0][0x638] ;  /* 0x00018e00ff1a7b82 */ /* 0x000ea20000000800 */
[-C--:B---3--:R-:W-:Y:S02]  /*a600*/  SHF.L.U32 R8, R8, R27.reuse, RZ ;  /* 0x0000001b08087219 */ /* 0x088fe400000006ff */
[-CC-:B------:R-:W-:Y:S02]  /*a610*/  SHF.R.U64 R25, R23, R27.reuse, R6.reuse ;  /* 0x0000001b17197219 */ /* 0x180fe40000001206 */
[----:B------:R-:W-:Y:S02]  /*a620*/  LOP3.LUT R32, RZ, R8, RZ, 0x33, !PT ;  /* 0x00000008ff207212 */ /* 0x000fe400078e33ff */
[----:B------:R-:W-:Y:S01]  /*a630*/  SHF.R.U32.HI R9, RZ, R27, R6 ;  /* 0x0000001bff097219 */ /* 0x000fe20000011606 */
[----:B------:R-:W3:Y:S01]  /*a640*/  LDC R31, c[0x0][0x610] ;  /* 0x00018400ff1f7b82 */ /* 0x000ee20000000800 */
[----:B------:R-:W-:Y:S01]  /*a650*/  IMAD.MOV.U32 R8, RZ, RZ, R25 ;  /* 0x000000ffff087224 */ /* 0x000fe200078e0019 */
[----:B------:R-:W-:Y:S06]  /*a660*/  @!P0 BRA `(.L_x_293) ;  /* 0x0000000000288947 */ /* 0x000fec0003800000 */
        /* <DEDUP_REMOVED lines=10> */
.L_x_293:
[----:B------:R-:W-:Y:S01]  /*a710*/  ISETP.NE.AND P0, PT, R2, 0x1, PT ;  /* 0x000000010200780c */ /* 0x000fe20003f05270 */
[----:B------:R-:W-:Y:S01]  /*a720*/  IMAD.MOV.U32 R13, RZ, RZ, R22 ;  /* 0x000000ffff0d7224 */ /* 0x000fe200078e0016 */
[----:B-1----:R-:W-:Y:S01]  /*a730*/  SHF.R.U64 R6, R8, R24, R9 ;  /* 0x0000001808067219 */ /* 0x002fe20000001209 */
[----:B0-----:R-:W-:Y:S01]  /*a740*/  VIADD R9, R20, 0xffffffff ;  /* 0xffffffff14097836 */ /* 0x001fe20000000000 */
[----:B------:R-:W-:Y:S02]  /*a750*/  SHF.L.U32 R30, R30, R27, RZ ;  /* 0x0000001b1e1e7219 */ /* 0x000fe400000006ff */
[----:B------:R-:W-:Y:S01]  /*a760*/  LOP3.LUT R5, R23, R32, RZ, 0xc0, !PT ;  /* 0x0000002017057212 */ /* 0x000fe200078ec0ff */
[----:B------:R-:W-:-:S04]  /*a770*/  IMAD.MOV R8, RZ, RZ, -R6 ;  /* 0x000000ffff087224 */ /* 0x000fc800078e0a06 */
[----:B------:R-:W-:Y:S01]  /*a780*/  IMAD R6, R30, R6, R5 ;  /* 0x000000061e067224 */ /* 0x000fe200078e0205 */
[----:B------:R-:W-:Y:S01]  /*a790*/  LOP3.LUT R5, R14, R9, RZ, 0xc0, !PT ;  /* 0x000000090e057212 */ /* 0x000fe200078ec0ff */
[----:B------:R-:W-:Y:S02]  /*a7a0*/  @P0 IMAD R3, R7, R21, R4 ;  /* 0x0000001507030224 */ /* 0x000fe400078e0204 */
[----:B--2---:R-:W-:Y:S02]  /*a7b0*/  IMAD R4, R8, R26, R25 ;  /* 0x0000001a08047224 */ /* 0x004fe400078e0219 */
[----:B---3--:R-:W-:Y:S02]  /*a7c0*/  IMAD R3, R6, R31, R3 ;  /* 0x0000001f06037224 */ /* 0x008fe400078e0203 */
[----:B------:R-:W-:Y:S02]  /*a7d0*/  IMAD R4, R4, R20, R5 ;  /* 0x0000001404047224 */ /* 0x000fe400078e0205 */
[----:B------:R-:W-:-:S03]  /*a7e0*/  IMAD.MOV.U32 R6, RZ, RZ, 0x1 ;  /* 0x00000001ff067424 */ /* 0x000fc600078e00ff */
[----:B------:R-:W-:Y:S02]  /*a7f0*/  SEL R20, R4, R3, !P0 ;  /* 0x0000000304147207 */ /* 0x000fe40004000000 */
[----:B------:R-:W-:-:S07]  /*a800*/  SEL R12, R3, R4, !P0 ;  /* 0x00000004030c7207 */ /* 0x000fce0004000000 */
.L_x_291:
[----:B------:R-:W-:-:S08]  /*a810*/  NOP ;  /* 0x0000000000007918 */ /* 0x000fd00000000000 */
[----:B------:R-:W0:-:S00]  /*a820*/  USETMAXREG.DEALLOC.CTAPOOL 0x28 ;  /* 0x00000028000079c8 */ /* 0x000e0000080e0500 */
[----:B0-----:R-:W-:-:S13]  /*a830*/  ISETP.NE.AND P0, PT, R0, RZ, PT ;  /* 0x000000ff0000720c */ /* 0x001fda0003f05270 */
[----:B------:R-:W-:Y:S05]  /*a840*/  @P0 EXIT ;  /* 0x000000000000094d */ /* 0x000fea0003800000 */
[----:B------:R-:W-:Y:S01]  /*a850*/  LOP3.LUT P0, RZ, R6, 0xff, RZ, 0xc0, !PT ;  /* 0x000000ff06ff7812 */ /* 0x000fe2000780c0ff */
[----:B------:R-:W-:Y:S02]  /*a860*/  IMAD.MOV.U32 R10, RZ, RZ, 0x1 ;  /* 0x00000001ff0a7424 */ /* 0x000fe400078e00ff */
[----:B------:R-:W-:-:S10]  /*a870*/  IMAD.MOV.U32 R9, RZ, RZ, RZ ;  /* 0x000000ffff097224 */ /* 0x000fd400078e00ff */
[----:B------:R-:W-:Y:S05]  /*a880*/  @!P0 BRA `(.L_x_294) ;  /* 0x0000000c00988947 */ /* 0x000fea0003800000 */
[----:B------:R-:W0:Y:S01]  /*a890*/  LDC R0, c[0x0][0x28c] ;  /* 0x0000a300ff007b82 */ /* 0x000e220000000800 */
[----:B------:R-:W-:Y:S01]  /*a8a0*/  ULDC UR5, c[0x0][0x658] ;  /* 0x0001960000057ab9 */ /* 0x000fe20000000800 */
[----:B------:R-:W-:Y:S01]  /*a8b0*/  UMOV UR11, 0xffffffff ;  /* 0xffffffff000b7882 */ /* 0x000fe20000000000 */
[----:B------:R-:W-:Y:S01]  /*a8c0*/  UMOV UR17, 0x1 ;  /* 0x0000000100117882 */ /* 0x000fe20000000000 */
[----:B------:R-:W-:Y:S01]  /*a8d0*/  USHF.L.U32 UR11, UR11, UR5, URZ ;  /* 0x000000050b0b7299 */ /* 0x000fe2000800063f */
[----:B------:R-:W-:Y:S01]  /*a8e0*/  BSSY B0, `(.L_x_294) ;  /* 0x00000e0000007945 */ /* 0x000fe20003800000 */
[----:B------:R-:W-:Y:S01]  /*a8f0*/  ULDC UR9, c[0x0][0xc] ;  /* 0x0000030000097ab9 */ /* 0x000fe20000000800 */
[----:B------:R-:W-:Y:S01]  /*a900*/  ULDC UR16, c[0x0][0x10] ;  /* 0x0000040000107ab9 */ /* 0x000fe20000000800 */
[----:B------:R-:W1:Y:S01]  /*a910*/  S2UR UR8, SR_CgaCtaId ;  /* 0x00000000000879c3 */ /* 0x000e620000008800 */
[----:B------:R-:W-:Y:S01]  /*a920*/  ULOP3.LUT UR13, URZ, UR11, URZ, 0x33, !UPT ;  /* 0x0000000b3f0d7292 */ /* 0x000fe2000f8e333f */
[----:B------:R-:W-:Y:S01]  /*a930*/  LOP3.LUT R11, R19, 0x2, RZ, 0xfc, !PT ;  /* 0x00000002130b7812 */ /* 0x000fe200078efcff */
[----:B------:R-:W-:Y:S01]  /*a940*/  IMAD.MOV.U32 R10, RZ, RZ, 0x1 ;  /* 0x00000001ff0a7424 */ /* 0x000fe200078e00ff */
[----:B------:R-:W-:Y:S01]  /*a950*/  ULDC UR4, c[0x0][0x600] ;  /* 0x0001800000047ab9 */ /* 0x000fe20000000800 */
[----:B------:R-:W-:Y:S01]  /*a960*/  IMAD.MOV.U32 R9, RZ, RZ, RZ ;  /* 0x000000ffff097224 */ /* 0x000fe200078e00ff */
[----:B------:R-:W-:Y:S01]  /*a970*/  UMOV UR19, 0x1111 ;  /* 0x0000111100137882 */ /* 0x000fe20000000000 */
[----:B------:R-:W-:-:S02]  /*a980*/  UIADD3 UR4, UR4, -0x1, URZ ;  /* 0xffffffff04047890 */ /* 0x000fc4000fffe03f */
[----:B------:R-:W-:Y:S01]  /*a990*/  USHF.L.U32 UR5, UR17, UR5, URZ ;  /* 0x0000000511057299 */ /* 0x000fe2000800063f */
[----:B------:R-:W-:Y:S01]  /*a9a0*/  ULDC.64 UR28, c[0x0][0x198] ;  /* 0x00006600001c7ab9 */ /* 0x000fe20000000a00 */
[----:B0-----:R-:W-:-:S05]  /*a9b0*/  VIADD R0, R0, 0x3f ;  /* 0x0000003f00007836 */ /* 0x001fca0000000000 */
[----:B------:R-:W-:Y:S01]  /*a9c0*/  SHF.R.S32.HI R3, RZ, 0x1f, R0 ;  /* 0x0000001fff037819 */ /* 0x000fe20000011400 */
[----:B-1----:R-:W-:-:S03]  /*a9d0*/  USHF.R.U32.HI UR27, URZ, 0x2, UR8 ;  /* 0x000000023f1b7899 */ /* 0x002fc60008011608 */
[----:B------:R-:W-:Y:S01]  /*a9e0*/  LEA.HI R3, R3, R0, RZ, 0x6 ;  /* 0x0000000003037211 */ /* 0x000fe200078f30ff */
[----:B------:R-:W-:Y:S01]  /*a9f0*/  ULOP3.LUT UR10, UR8, 0x3, URZ, 0xc0, !UPT ;  /* 0x00000003080a7892 */ /* 0x000fe2000f8ec03f */
[----:B------:R-:W-:Y:S01]  /*aa00*/  IMAD.MOV.U32 R0, RZ, RZ, 0x1 ;  /* 0x00000001ff007424 */ /* 0x000fe200078e00ff */
[----:B------:R-:W-:Y:S01]  /*aa10*/  USHF.L.U32 UR6, UR8, 0x6, URZ ;  /* 0x0000000608067899 */ /* 0x000fe2000800063f */
[--C-:B------:R-:W-:Y:S01]  /*aa20*/  SHF.R.S32.HI R8, RZ, 0x6, R3.reuse ;  /* 0x00000006ff087819 */ /* 0x100fe20000011403 */
[----:B------:R-:W-:Y:S02]  /*aa30*/  USHF.L.U32 UR7, UR8, 0xc, URZ ;  /* 0x0000000c08077899 */ /* 0x000fe4000800063f */
[----:B------:R-:W-:Y:S01]  /*aa40*/  ULOP3.LUT UR8, UR8, 0xfffffffc, URZ, 0xc0, !UPT ;  /* 0xfffffffc08087892 */ /* 0x000fe2000f8ec03f */
[----:B------:R-:W-:Y:S01]  /*aa50*/  PRMT R3, R0, 0x7610, R3 ;  /* 0x0000761000037816 */ /* 0x000fe20000000003 */
[----:B------:R-:W-:Y:S01]  /*aa60*/  UISETP.GT.U32.AND UP0, UPT, UR10, 0xffff, UPT ;  /* 0x0000ffff0a00788c */ /* 0x000fe2000bf04070 */
[----:B------:R-:W-:Y:S01]  /*aa70*/  VIADD R0, R8, 0x1 ;  /* 0x0000000108007836 */ /* 0x000fe20000000000 */
[----:B------:R-:W-:-:S02]  /*aa80*/  ULOP3.LUT UR12, UR8, 0x1, URZ, 0xfc, !UPT ;  /* 0x00000001080c7892 */ /* 0x000fc4000f8efc3f */
[----:B------:R-:W-:Y:S02]  /*aa90*/  ULOP3.LUT UR14, UR8, 0x2, URZ, 0xfc, !UPT ;  /* 0x00000002080e7892 */ /* 0x000fe4000f8efc3f */
[----:B------:R-:W-:Y:S02]  /*aaa0*/  USHF.L.U32 UR11, UR17, UR8, URZ ;  /* 0x00000008110b7299 */ /* 0x000fe4000800063f */
[----:B------:R-:W-:Y:S02]  /*aab0*/  ULOP3.LUT UR15, UR8, 0x3, URZ, 0xfc, !UPT ;  /* 0x00000003080f7892 */ /* 0x000fe4000f8efc3f */
[----:B------:R-:W-:Y:S02]  /*aac0*/  UIMAD.WIDE.U32 UR8, UR9, UR16, URZ ;  /* 0x00000010090872a5 */ /* 0x000fe4000f8e003f */
[----:B------:R-:W-:Y:S02]  /*aad0*/  USHF.L.U32 UR12, UR17, UR12, URZ ;  /* 0x0000000c110c7299 */ /* 0x000fe4000800063f */
[----:B------:R-:W-:-:S02]  /*aae0*/  USHF.L.U32 UR14, UR17, UR14, URZ ;  /* 0x0000000e110e7299 */ /* 0x000fc4000800063f */
[----:B------:R-:W-:Y:S01]  /*aaf0*/  USEL UR10, UR10, 0xffff, !UP0 ;  /* 0x0000ffff0a0a7887 */ /* 0x000fe2000c000000 */
[----:B------:R-:W-:Y:S01]  /*ab00*/  ULDC UR16, c[0x0][0x14] ;  /* 0x0000050000107ab9 */ /* 0x000fe20000000800 */
[----:B------:R-:W-:Y:S02]  /*ab10*/  USHF.L.U32 UR15, UR17, UR15, URZ ;  /* 0x0000000f110f7299 */ /* 0x000fe4000800063f */
[----:B------:R-:W-:Y:S02]  /*ab20*/  UIMAD.WIDE.U32 UR22, UR8, UR16, URZ ;  /* 0x00000010081672a5 */ /* 0x000fe4000f8e003f */
[----:B------:R-:W-:Y:S02]  /*ab30*/  UIMAD UR21, UR9, UR16, URZ ;  /* 0x00000010091572a4 */ /* 0x000fe4000f8e023f */
[----:B------:R-:W-:Y:S02]  /*ab40*/  ULOP3.LUT UR11, UR14, UR11, UR12, 0xfe, !UPT ;  /* 0x0000000b0e0b7292 */ /* 0x000fe4000f8efe0c */
[----:B------:R-:W-:-:S02]  /*ab50*/  ULOP3.LUT UR10, UR10, 0xffff, URZ, 0xc0, !UPT ;  /* 0x0000ffff0a0a7892 */ /* 0x000fc4000f8ec03f */
[----:B------:R-:W-:Y:S02]  /*ab60*/  ULOP3.LUT UR6, UR6, 0xc0, URZ, 0xc0, !UPT ;  /* 0x000000c006067892 */ /* 0x000fe4000f8ec03f */
[----:B------:R-:W-:Y:S02]  /*ab70*/  ULOP3.LUT UR7, UR7, 0x3000, URZ, 0xc0, !UPT ;  /* 0x0000300007077892 */ /* 0x000fe4000f8ec03f */
[----:B------:R-:W-:Y:S02]  /*ab80*/  UIADD3 UR21, UR23, UR21, URZ ;  /* 0x0000001517157290 */ /* 0x000fe4000fffe03f */
[----:B------:R-:W-:Y:S02]  /*ab90*/  ULOP3.LUT UR18, UR11, UR15, URZ, 0xfc, !UPT ;  /* 0x0000000f0b127292 */ /* 0x000fe4000f8efc3f */
[----:B------:R-:W-:-:S12]  /*aba0*/  USHF.L.U32 UR19, UR19, UR10, URZ ;  /* 0x0000000a13137299 */ /* 0x000fd8000800063f */
.L_x_305:
[----:B------:R-:W-:-:S03]  /*abb0*/  UMOV UR8, 0xffffffff ;  /* 0xffffffff00087882 */ /* 0x000fc60000000000 */
[----:B------:R-:W-:Y:S05]  /*abc0*/  BRA.DIV UR8, `(.L_x_295) ;  /* 0x0000000e08b07947 */ /* 0x000fea000b800000 */
[----:B------:R-:W-:-:S13]  /*abd0*/  ELECT P6, URZ, PT ;  /* 0x00000000003f782f */ /* 0x000fda00038c0000 */
.L_x_316:
[----:B------:R-:W0:Y:S01]  /*abe0*/  LDC R4, c[0x0][0x28c] ;  /* 0x0000a300ff047b82 */ /* 0x000e220000000800 */
[----:B------:R-:W-:Y:S01]  /*abf0*/  BSSY B1, `(.L_x_296) ;  /* 0x000003c000017945 */ /* 0x000fe20003800000 */
[----:B0-----:R-:W-:-:S13]  /*ac00*/  ISETP.LT.OR P6, PT, R4, 0x1, !P6 ;  /* 0x000000010400780c */ /* 0x001fda00077c1670 */
[----:B------:R-:W-:Y:S05]  /*ac10*/  @P6 BRA `(.L_x_297) ;  /* 0x0000000000e46947 */ /* 0x000fea0003800000 */
[----:B------:R-:W-:Y:S01]  /*ac20*/  LEA R12, R12, UR27, 0x2 ;  /* 0x0000001b0c0c7c11 */ /* 0x000fe2000f8e10ff */
[----:B------:R-:W-:Y:S01]  /*ac30*/  IMAD.MOV.U32 R15, RZ, RZ, RZ ;  /* 0x000000ffff0f7224 */ /* 0x000fe200078e00ff */
[----:B------:R-:W-:Y:S01]  /*ac40*/  LEA R20, R20, UR6, 0x8 ;  /* 0x0000000614147c11 */ /* 0x000fe2000f8e40ff */
[----:B------:R-:W-:Y:S02]  /*ac50*/  IMAD.MOV.U32 R4, RZ, RZ, R0 ;  /* 0x000000ffff047224 */ /* 0x000fe400078e0000 */
[----:B------:R-:W-:Y:S02]  /*ac60*/  IMAD.MOV.U32 R5, RZ, RZ, R10 ;  /* 0x000000ffff057224 */ /* 0x000fe400078e000a */
[----:B------:R-:W-:Y:S02]  /*ac70*/  IMAD.MOV.U32 R6, RZ, RZ, R9 ;  /* 0x000000ffff067224 */ /* 0x000fe400078e0009 */
[----:B------:R-:W-:-:S07]  /*ac80*/  IMAD.SHL.U32 R14, R12, 0x20, RZ ;  /* 0x000000200c0e7824 */ /* 0x000fce00078e00ff */
.L_x_300:
[----:B------:R-:W0:Y:S01]  /*ac90*/  S2R R12, SR_CgaCtaId ;  /* 0x00000000000c7919 */ /* 0x000e220000008800 */
[----:B------:R-:W-:Y:S02]  /*aca0*/  MOV R7, 0x400 ;  /* 0x0000040000077802 */ /* 0x000fe40000000f00 */
[----:B------:R-:W-:Y:S02]  /*acb0*/  LOP3.LUT P1, RZ, R18, 0x7f, RZ, 0xc0, !PT ;  /* 0x0000007f12ff7812 */ /* 0x000fe4000782c0ff */
[----:B0-----:R-:W-:Y:S02]  /*acc0*/  LEA R24, R12, R7, 0x18 ;  /* 0x000000070c187211 */ /* 0x001fe400078ec0ff */
[----:B------:R-:W-:-:S09]  /*acd0*/  SHF.L.U32 R7, R5, 0x1f, RZ ;  /* 0x0000001f05077819 */ /* 0x000fd200000006ff */
[----:B------:R-:W0:Y:S01]  /*ace0*/  @!P1 LDC R12, c[0x0][0x500] ;  /* 0x00014000ff0c9b82 */ /* 0x000e220000000800 */
[----:B------:R-:W-:-:S04]  /*acf0*/  IMAD R22, R6, 0x8, R24 ;  /* 0x0000000806167824 */ /* 0x000fc800078e0218 */
[----:B------:R-:W1:Y:S02]  /*ad00*/  SYNCS.PHASECHK.TRANS64.TRYWAIT P0, [R22+URZ+0x20], R7 ;  /* 0x00002007160075a7 */ /* 0x000e64000800017f */
[----:B-1----:R-:W-:Y:S05]  /*ad10*/  @!P0 BRA `(.L_x_298) ;  /* 0x0000000c007c8947 */ /* 0x002fea0003800000 */
.L_x_317:
[----:B-1----:R-:W-:Y:S01]  /*ad20*/  PRMT R7, R11, 0x9910, RZ ;  /* 0x000099100b077816 */ /* 0x002fe200000000ff */
[----:B0-----:R0:W-:Y:S03]  /*ad30*/  @!P1 SYNCS.ARRIVE.TRANS64 RZ, [R22+URZ], R12 ;  /* 0x0000000c16ff99a7 */ /* 0x0011e6000800003f */
[----:B------:R-:W-:-:S13]  /*ad40*/  ISETP.NE.AND P0, PT, R7, 0x2, PT ;  /* 0x000000020700780c */ /* 0x000fda0003f05270 */
[----:B0-----:R-:W-:Y:S05]  /*ad50*/  @P0 BRA `(.L_x_299) ;  /* 0x0000000000040947 */ /* 0x001fea0003800000 */
[----:B------:R-:W-:Y:S01]  /*ad60*/  BPT.TRAP 0x1 ;  /* 0x000000040000795c */ /* 0x000fe20000300000 */
.L_x_299:
[----:B------:R-:W-:Y:S01]  /*ad70*/  LEA R7, R6, UR27, 0x2 ;  /* 0x0000001b06077c11 */ /* 0x000fe2000f8e10ff */
[----:B------:R-:W-:Y:S01]  /*ad80*/  VIADD R4, R4, 0xffffffff ;  /* 0xffffffff04047836 */ /* 0x000fe20000000000 */
[----:B------:R-:W-:Y:S01]  /*ad90*/  R2UR UR25, R14 ;  /* 0x000000000e1972ca */ /* 0x000fe200000e0000 */
[----:B------:R-:W-:Y:S01]  /*ada0*/  UIADD3 UR14, UP0, UR28, 0xf0, URZ ;  /* 0x000000f01c0e7890 */ /* 0x000fe2000ff1e03f */
[----:B------:R-:W-:Y:S01]  /*adb0*/  R2UR UR9, R22 ;  /* 0x00000000160972ca */ /* 0x000fe200000e0000 */
[----:B------:R-:W-:Y:S01]  /*adc0*/  IMAD.SHL.U32 R7, R7, 0x800, RZ ;  /* 0x0000080007077824 */ /* 0x000fe200078e00ff */
[----:B------:R-:W-:Y:S01]  /*add0*/  R2UR UR10, R15 ;  /* 0x000000000f0a72ca */ /* 0x000fe200000e0000 */
[----:B------:R-:W-:Y:S01]  /*ade0*/  UIADD3 UR32, UP1, UR28, 0x1f0, URZ ;  /* 0x000001f01c207890 */ /* 0x000fe2000ff3e03f */
[----:B------:R-:W-:Y:S01]  /*adf0*/  R2UR UR12, R13 ;  /* 0x000000000d0c72ca */ /* 0x000fe200000e0000 */
[--C-:B------:R-:W-:Y:S01]  /*ae00*/  IMAD R12, R7, 0x2, R24.reuse ;  /* 0x00000002070c7824 */ /* 0x100fe200078e0218 */
[----:B------:R-:W-:Y:S01]  /*ae10*/  LEA R7, R6, UR7, 0xe ;  /* 0x0000000706077c11 */ /* 0x000fe2000f8e70ff */
[----:B------:R-:W-:Y:S01]  /*ae20*/  UIADD3.X UR15, URZ, UR29, URZ, UP0, !UPT ;  /* 0x0000001d3f0f7290 */ /* 0x000fe200087fe43f */
[----:B------:R-:W-:Y:S01]  /*ae30*/  R2UR UR26, R20 ;  /* 0x00000000141a72ca */ /* 0x000fe200000e0000 */
[----:B------:R-:W-:Y:S01]  /*ae40*/  UPRMT UR20, URZ, 0x5410, UR19 ;  /* 0x000054103f147896 */ /* 0x000fe20008000013 */
[----:B------:R-:W-:Y:S01]  /*ae50*/  R2UR UR8, R12 ;  /* 0x000000000c0872ca */ /* 0x000fe200000e0000 */
[----:B------:R-:W-:Y:S01]  /*ae60*/  IMAD R7, R7, 0x2, R24 ;  /* 0x0000000207077824 */ /* 0x000fe200078e0218 */
[----:B------:R-:W-:Y:S01]  /*ae70*/  ISETP.GT.AND P1, PT, R4, 0x1, PT ;  /* 0x000000010400780c */ /* 0x000fe20003f24270 */
[----:B------:R-:W-:Y:S01]  /*ae80*/  VIADD R6, R6, 0x1 ;  /* 0x0000000106067836 */ /* 0x000fe20000000000 */
[----:B------:R-:W-:Y:S01]  /*ae90*/  UPRMT UR30, URZ, 0x5410, UR18 ;  /* 0x000054103f1e7896 */ /* 0x000fe20008000012 */
[----:B------:R-:W-:Y:S01]  /*aea0*/  VIADD R15, R15, 0x40 ;  /* 0x000000400f0f7836 */ /* 0x000fe20000000000 */
[----:B------:R-:W-:Y:S01]  /*aeb0*/  R2UR UR11, R7 ;  /* 0x00000000070b72ca */ /* 0x000fe200000e0000 */
[----:B------:R-:W-:Y:S01]  /*aec0*/  UIADD3.X UR33, URZ, UR29, URZ, UP1, !UPT ;  /* 0x0000001d3f217290 */ /* 0x000fe20008ffe43f */
[----:B------:R-:W-:Y:S01]  /*aed0*/  ISETP.NE.AND P0, PT, R6, 0x4, PT ;  /* 0x000000040600780c */ /* 0x000fe20003f05270 */
[----:B------:R-:W-:Y:S01]  /*aee0*/  UMOV UR16, 0x0 ;  /* 0x0000000000107882 */ /* 0x000fe20000000000 */
[----:B------:R-:W-:-:S02]  /*aef0*/  UMOV UR17, 0x10000000 ;  /* 0x1000000000117882 */ /* 0x000fc40000000000 */
[----:B------:R-:W-:Y:S01]  /*af00*/  SEL R12, RZ, 0x1, P0 ;  /* 0x00000001ff0c7807 */ /* 0x000fe20000000000 */
[----:B------:R-:W-:Y:S01]  /*af10*/  UIADD3 UR8, UR8, 0x100, URZ ;  /* 0x0000010008087890 */ /* 0x000fe2000fffe03f */
[----:B------:R-:W-:Y:S02]  /*af20*/  SEL R6, R6, RZ, P0 ;  /* 0x000000ff06067207 */ /* 0x000fe40000000000 */
[----:B------:R-:W-:-:S03]  /*af30*/  LOP3.LUT R5, R5, R12, RZ, 0x3c, !PT ;  /* 0x0000000c05057212 */ /* 0x000fc600078e3cff */
[----:B------:R-:W-:-:S03]  /*af40*/  UIADD3 UR24, UR11, 0x10100, URZ ;  /* 0x000101000b187890 */ /* 0x000fc6000fffe03f */
[----:B------:R-:W-:Y:S02]  /*af50*/  UMOV UR11, UR25 ;  /* 0x00000019000b7c82 */ /* 0x000fe40008000000 */
[----:B------:R0:W-:Y:S02]  /*af60*/  UTMALDG.3D.MULTICAST [UR8], [UR14], UR20, desc[UR16] ;  /* 0x000010080e0073b4 */ /* 0x0001e40008011814 */
[----:B0-----:R-:W-:Y:S01]  /*af70*/  UMOV UR8, UR24 ;  /* 0x0000001800087c82 */ /* 0x001fe20008000000 */
[----:B------:R-:W-:Y:S02]  /*af80*/  UMOV UR11, UR26 ;  /* 0x0000001a000b7c82 */ /* 0x000fe40008000000 */
[----:B------:R0:W-:Y:S02]  /*af90*/  UTMALDG.3D.MULTICAST [UR8], [UR32], UR30, desc[UR16] ;  /* 0x00001008200073b4 */ /* 0x0001e4000801181e */
[----:B0-----:R-:W-:Y:S05]  /*afa0*/  @P1 BRA `(.L_x_300) ;  /* 0xfffffffc00381947 */ /* 0x001fea000383ffff */
.L_x_297:
[----:B------:R-:W-:Y:S05]  /*afb0*/  BSYNC B1 ;  /* 0x0000000000017941 */ /* 0x000fea0003800000 */
.L_x_296:
[----:B------:R-:W-:Y:S01]  /*afc0*/  LOP3.LUT P1, RZ, R3, 0xff, RZ, 0xc0, !PT ;  /* 0x000000ff03ff7812 */ /* 0x000fe2000782c0ff */
[----:B------:R-:W-:Y:S01]  /*afd0*/  IMAD.IADD R9, R8, 0x1, R9 ;  /* 0x0000000108097824 */ /* 0x000fe200078e0209 */
[----:B------:R-:W-:Y:S01]  /*afe0*/  IADD3 R16, P2, R16, UR22, RZ ;  /* 0x0000001610107c10 */ /* 0x000fe2000ff5e0ff */
[----:B------:R-:W-:Y:S01]  /*aff0*/  ULDC.64 UR8, c[0x0][0x650] ;  /* 0x0001940000087ab9 */ /* 0x000fe20000000a00 */
[----:B------:R-:W-:Y:S01]  /*b000*/  BSSY B1, `(.L_x_301) ;  /* 0x000006b000017945 */ /* 0x000fe20003800000 */
[----:B------:R-:W-:Y:S01]  /*b010*/  IMAD.MOV.U32 R12, RZ, RZ, -0x1 ;  /* 0xffffffffff0c7424 */ /* 0x000fe200078e00ff */
[----:B------:R-:W-:Y:S01]  /*b020*/  SHF.R.U32.HI R3, RZ, 0x2, R9 ;  /* 0x00000002ff037819 */ /* 0x000fe20000011609 */
[----:B------:R-:W-:Y:S01]  /*b030*/  IMAD.MOV.U32 R20, RZ, RZ, -0x1 ;  /* 0xffffffffff147424 */ /* 0x000fe200078e00ff */
[----:B------:R-:W-:Y:S01]  /*b040*/  ISETP.GT.U32.AND P0, PT, R9, 0x3, PT ;  /* 0x000000030900780c */ /* 0x000fe20003f04070 */
[----:B------:R-:W-:Y:S01]  /*b050*/  IMAD.MOV.U32 R13, RZ, RZ, -0x1 ;  /* 0xffffffffff0d7424 */ /* 0x000fe200078e00ff */
[----:B------:R-:W-:-:S02]  /*b060*/  LOP3.LUT R3, R3, 0x1, RZ, 0xc0, !PT ;  /* 0x0000000103037812 */ /* 0x000fc400078ec0ff */
[----:B------:R-:W-:Y:S01]  /*b070*/  ISETP.LT.U32.AND P0, PT, R8, 0x4, P0 ;  /* 0x000000040800780c */ /* 0x000fe20000701070 */
[----:B------:R-:W0:Y:S01]  /*b080*/  @P1 S2R R5, SR_CgaCtaId ;  /* 0x0000000000051919 */ /* 0x000e220000008800 */
[----:B------:R-:W-:Y:S02]  /*b090*/  @P1 MOV R4, 0x400 ;  /* 0x0000040000041802 */ /* 0x000fe40000000f00 */
[----:B------:R-:W-:Y:S02]  /*b0a0*/  IADD3.X R17, R17, UR21, RZ, P2, !PT ;  /* 0x0000001511117c10 */ /* 0x000fe400097fe4ff */
[----:B------:R-:W-:Y:S02]  /*b0b0*/  ISETP.GE.U32.AND P2, PT, R16, UR8, PT ;  /* 0x0000000810007c0c */ /* 0x000fe4000bf46070 */
[----:B------:R-:W-:Y:S02]  /*b0c0*/  LOP3.LUT R9, R9, 0x3, RZ, 0xc0, !PT ;  /* 0x0000000309097812 */ /* 0x000fe400078ec0ff */
[----:B0-----:R-:W-:-:S04]  /*b0d0*/  @P1 LEA R4, R5, R4, 0x18 ;  /* 0x0000000405041211 */ /* 0x001fc800078ec0ff */
[----:B------:R0:W-:Y:S01]  /*b0e0*/  @P1 SYNCS.ARRIVE.TRANS64.A1T0 RZ, [R4+URZ+0x58], RZ ;  /* 0x000058ff04ff19a7 */ /* 0x0001e2000810003f */
[----:B------:R-:W-:Y:S02]  /*b0f0*/  ISETP.NE.U32.AND P1, PT, R3, 0x1, PT ;  /* 0x000000010300780c */ /* 0x000fe40003f25070 */
[----:B------:R-:W-:Y:S02]  /*b100*/  SEL R3, RZ, 0x1, !P0 ;  /* 0x00000001ff037807 */ /* 0x000fe40004000000 */
[----:B------:R-:W-:Y:S02]  /*b110*/  ISETP.GE.U32.AND.EX P0, PT, R17, UR9, PT, P2 ;  /* 0x0000000911007c0c */ /* 0x000fe4000bf06120 */
[----:B------:R-:W-:-:S04]  /*b120*/  ISETP.GT.U32.AND P1, PT, R8, 0x3, !P1 ;  /* 0x000000030800780c */ /* 0x000fc80004f24070 */
[----:B0-----:R-:W-:-:S04]  /*b130*/  SEL R4, RZ, 0x1, !P1 ;  /* 0x00000001ff047807 */ /* 0x001fc80004800000 */
[--C-:B------:R-:W-:Y:S02]  /*b140*/  LOP3.LUT R10, R4, R10, R3.reuse, 0x96, !PT ;  /* 0x0000000a040a7212 */ /* 0x100fe400078e9603 */
[----:B------:R-:W-:Y:S02]  /*b150*/  PRMT R4, RZ, 0x7610, R4 ;  /* 0x00007610ff047816 */ /* 0x000fe40000000004 */
[----:B------:R-:W-:Y:S01]  /*b160*/  PRMT R3, RZ, 0x7610, R3 ;  /* 0x00007610ff037816 */ /* 0x000fe20000000003 */
[----:B------:R-:W-:Y:S06]  /*b170*/  @P0 BRA `(.L_x_302) ;  /* 0x00000004004c0947 */ /* 0x000fec0003800000 */
[----:B------:R-:W0:Y:S01]  /*b180*/  S2R R14, SR_CTAID.X ;  /* 0x00000000000e7919 */ /* 0x000e220000002500 */
[----:B------:R-:W-:Y:S01]  /*b190*/  ULDC.64 UR8, c[0x0][0x628] ;  /* 0x00018a0000087ab9 */ /* 0x000fe20000000a00 */
[----:B------:R-:W1:Y:S01]  /*b1a0*/  LDC R15, c[0x0][0x144] ;  /* 0x00005100ff0f7b82 */ /* 0x000e620000000800 */
[----:B------:R-:W-:Y:S01]  /*b1b0*/  ISETP.NE.U32.AND P0, PT, RZ, UR8, PT ;  /* 0x00000008ff007c0c */ /* 0x000fe2000bf05070 */
[----:B------:R-:W2:Y:S01]  /*b1c0*/  S2R R12, SR_CTAID.Y ;  /* 0x00000000000c7919 */ /* 0x000ea20000002600 */
[----:B------:R-:W-:Y:S01]  /*b1d0*/  ULDC UR10, c[0x0][0x150] ;  /* 0x00005400000a7ab9 */ /* 0x000fe20000000800 */
[----:B------:R-:W-:Y:S01]  /*b1e0*/  ULDC UR11, c[0x0][0x630] ;  /* 0x00018c00000b7ab9 */ /* 0x000fe20000000800 */
[----:B------:R-:W-:Y:S01]  /*b1f0*/  ISETP.NE.AND.EX P0, PT, RZ, UR9, PT, P0 ;  /* 0x00000009ff007c0c */ /* 0x000fe2000bf05300 */
[----:B------:R-:W-:Y:S01]  /*b200*/  IMAD.MOV.U32 R4, RZ, RZ, R16 ;  /* 0x000000ffff047224 */ /* 0x000fe200078e0010 */
[----:B0-----:R-:W-:-:S05]  /*b210*/  I2FP.F32.U32 R5, R14 ;  /* 0x0000000e00057245 */ /* 0x001fca0000201000 */
[----:B------:R-:W-:Y:S01]  /*b220*/  FMUL R20, R5, UR10 ;  /* 0x0000000a05147c20 */ /* 0x000fe20008400000 */
[----:B------:R-:W-:-:S05]  /*b230*/  IMAD.MOV.U32 R5, RZ, RZ, R17 ;  /* 0x000000ffff057224 */ /* 0x000fca00078e0011 */
[----:B--2---:R-:W-:Y:S05]  /*b240*/  @!P0 BRA `(.L_x_303) ;  /* 0x0000000000288947 */ /* 0x004fea0003800000 */
[----:B------:R-:W-:Y:S02]  /*b250*/  ULDC UR10, c[0x0][0x634] ;  /* 0x00018d00000a7ab9 */ /* 0x000fe40000000800 */
[----:B------:R-:W-:-:S05]  /*b260*/  IADD3 R5, P0, R16, UR10, RZ ;  /* 0x0000000a10057c10 */ /* 0x000fca000ff1e0ff */
[----:B------:R-:W-:-:S04]  /*b270*/  IMAD.X R13, RZ, RZ, R17, P0 ;  /* 0x000000ffff0d7224 */ /* 0x000fc800000e0611 */
[----:B------:R-:W-:-:S04]  /*b280*/  IMAD.WIDE.U32 R6, R13, UR8, RZ ;  /* 0x000000080d067c25 */ /* 0x000fc8000f8e00ff */
[----:B------:R-:W-:-:S04]  /*b290*/  IMAD.WIDE.U32 R6, P0, R5, UR9, R6 ;  /* 0x0000000905067c25 */ /* 0x000fc8000f800006 */
[----:B------:R-:W-:-:S04]  /*b2a0*/  IMAD.WIDE.U32 R4, R5, UR8, RZ ;  /* 0x0000000805047c25 */ /* 0x000fc8000f8e00ff */
[----:B------:R-:W-:Y:S01]  /*b2b0*/  IMAD.MOV.U32 R4, RZ, RZ, R7 ;  /* 0x000000ffff047224 */ /* 0x000fe200078e0007 */
[----:B------:R-:W-:Y:S01]  /*b2c0*/  IADD3 RZ, P1, R5, R6, RZ ;  /* 0x0000000605ff7210 */ /* 0x000fe20007f3e0ff */
[----:B------:R-:W-:-:S04]  /*b2d0*/  IMAD.X R5, RZ, RZ, RZ, P0 ;  /* 0x000000ffff057224 */ /* 0x000fc800000e06ff */
[----:B------:R-:W-:-:S08]  /*b2e0*/  IMAD.WIDE.U32.X R4, R13, UR9, R4, P1 ;  /* 0x000000090d047c25 */ /* 0x000fd000088e0404 */
.L_x_303:
[--C-:B------:R-:W-:Y:S01]  /*b2f0*/  SHF.R.U64 R13, R4, UR11, R5.reuse ;  /* 0x0000000b040d7c19 */ /* 0x100fe20008001205 */
[----:B------:R-:W0:Y:S01]  /*b300*/  F2I.U32.TRUNC.NTZ R20, R20 ;  /* 0x0000001400147305 */ /* 0x000e22000020f000 */
[----:B------:R-:W-:Y:S01]  /*b310*/  SHF.R.U32.HI R4, RZ, UR11, R5 ;  /* 0x0000000bff047c19 */ /* 0x000fe20008011605 */
[----:B------:R-:W-:Y:S01]  /*b320*/  ULDC.64 UR8, c[0x0][0x620] ;  /* 0x0001880000087ab9 */ /* 0x000fe20000000a00 */
[----:B------:R-:W-:Y:S01]  /*b330*/  IADD3 R7, P0, RZ, -R13, RZ ;  /* 0x8000000dff077210 */ /* 0x000fe20007f1e0ff */
[----:B------:R-:W-:Y:S01]  /*b340*/  ULDC.64 UR10, c[0x0][0x640] ;  /* 0x00019000000a7ab9 */ /* 0x000fe20000000a00 */
[----:B------:R-:W2:Y:S03]  /*b350*/  LDC R21, c[0x0][0x148] ;  /* 0x00005200ff157b82 */ /* 0x000ea60000000800 */
[----:B------:R-:W-:Y:S01]  /*b360*/  IMAD.X R4, RZ, RZ, ~R4, P0 ;  /* 0x000000ffff047224 */ /* 0x000fe200000e0e04 */
[----:B------:R-:W-:-:S03]  /*b370*/  ISETP.NE.U32.AND P0, PT, RZ, UR10, PT ;  /* 0x0000000aff007c0c */ /* 0x000fc6000bf05070 */
[----:B------:R-:W-:Y:S01]  /*b380*/  IMAD R6, R4, UR8, RZ ;  /* 0x0000000804067c24 */ /* 0x000fe2000f8e02ff */
[----:B------:R-:W-:Y:S01]  /*b390*/  ISETP.NE.AND.EX P0, PT, RZ, UR11, PT, P0 ;  /* 0x0000000bff007c0c */ /* 0x000fe2000bf05300 */
[----:B------:R-:W-:Y:S01]  /*b3a0*/  IMAD.WIDE.U32 R4, R7, UR8, R16 ;  /* 0x0000000807047c25 */ /* 0x000fe2000f8e0010 */
[----:B------:R-:W-:-:S03]  /*b3b0*/  ULDC UR8, c[0x0][0x618] ;  /* 0x0001860000087ab9 */ /* 0x000fc60000000800 */
[----:B------:R-:W-:Y:S01]  /*b3c0*/  IMAD R7, R7, UR9, R6 ;  /* 0x0000000907077c24 */ /* 0x000fe2000f8e0206 */
[----:B------:R-:W-:Y:S01]  /*b3d0*/  ULDC UR9, c[0x0][0x154] ;  /* 0x0000550000097ab9 */ /* 0x000fe20000000800 */
[----:B0-----:R-:W-:Y:S02]  /*b3e0*/  IMAD.MOV R6, RZ, RZ, -R20 ;  /* 0x000000ffff067224 */ /* 0x001fe400078e0a14 */
[----:B------:R-:W-:Y:S02]  /*b3f0*/  IMAD.IADD R5, R5, 0x1, R7 ;  /* 0x0000000105057824 */ /* 0x000fe400078e0207 */
[----:B-1----:R-:W-:Y:S01]  /*b400*/  IMAD R14, R15, R6, R14 ;  /* 0x000000060f0e7224 */ /* 0x002fe200078e020e */
[----:B------:R-:W-:Y:S02]  /*b410*/  I2FP.F32.U32 R6, R12 ;  /* 0x0000000c00067245 */ /* 0x000fe40000201000 */
[--C-:B------:R-:W-:Y:S02]  /*b420*/  SHF.R.U64 R15, R4, UR8, R5.reuse ;  /* 0x00000008040f7c19 */ /* 0x100fe40008001205 */
[----:B------:R-:W-:Y:S01]  /*b430*/  SHF.R.U32.HI R4, RZ, UR8, R5 ;  /* 0x00000008ff047c19 */ /* 0x000fe20008011605 */
[----:B------:R-:W-:Y:S01]  /*b440*/  FMUL R6, R6, UR9 ;  /* 0x0000000906067c20 */ /* 0x000fe20008400000 */
[----:B------:R-:W-:-:S02]  /*b450*/  ULDC UR8, c[0x0][0x608] ;  /* 0x0001820000087ab9 */ /* 0x000fc40000000800 */
[--C-:B------:R-:W-:Y:S01]  /*b460*/  SHF.R.U64 R22, R15, UR8, R4.reuse ;  /* 0x000000080f167c19 */ /* 0x100fe20008001204 */
[----:B------:R0:W1:Y:S01]  /*b470*/  F2I.U32.TRUNC.NTZ R24, R6 ;  /* 0x0000000600187305 */ /* 0x000062000020f000 */
[----:B------:R-:W-:Y:S01]  /*b480*/  SHF.R.U32.HI R5, RZ, UR8, R4 ;  /* 0x00000008ff057c19 */ /* 0x000fe20008011604 */
[----:B------:R-:W-:-:S03]  /*b490*/  ULDC UR8, c[0x0][0x658] ;  /* 0x0001960000087ab9 */ /* 0x000fc60000000800 */
[--C-:B------:R-:W-:Y:S02]  /*b4a0*/  SHF.R.U64 R20, R22, UR8, R5.reuse ;  /* 0x0000000816147c19 */ /* 0x100fe40008001205 */
[----:B------:R-:W-:-:S03]  /*b4b0*/  SHF.R.U32.HI R23, RZ, UR8, R5 ;  /* 0x00000008ff177c19 */ /* 0x000fc60008011605 */
[----:B------:R-:W-:Y:S02]  /*b4c0*/  IMAD.MOV.U32 R4, RZ, RZ, R20 ;  /* 0x000000ffff047224 */ /* 0x000fe400078e0014 */
[----:B------:R-:W-:Y:S01]  /*b4d0*/  IMAD.MOV.U32 R5, RZ, RZ, R23 ;  /* 0x000000ffff057224 */ /* 0x000fe200078e0017 */
[----:B0-----:R-:W-:Y:S06]  /*b4e0*/  @!P0 BRA `(.L_x_304) ;  /* 0x0000000000288947 */ /* 0x001fec0003800000 */
        /* <DEDUP_REMOVED lines=10> */
.L_x_304:
[----:B------:R-:W-:Y:S01]  /*b590*/  ISETP.NE.AND P0, PT, R2, 0x1, PT ;  /* 0x000000010200780c */ /* 0x000fe20003f05270 */
[----:B------:R-:W-:Y:S01]  /*b5a0*/  ULDC UR8, c[0x0][0x648] ;  /* 0x0001920000087ab9 */ /* 0x000fe20000000800 */
[----:B------:R-:W-:Y:S01]  /*b5b0*/  LOP3.LUT R22, R22, UR13, RZ, 0xc0, !PT ;  /* 0x0000000d16167c12 */ /* 0x000fe2000f8ec0ff */
[----:B-1----:R-:W-:Y:S01]  /*b5c0*/  IMAD.MOV R24, RZ, RZ, -R24 ;  /* 0x000000ffff187224 */ /* 0x002fe200078e0a18 */
[----:B------:R-:W-:Y:S01]  /*b5d0*/  SHF.R.U64 R5, R4, UR8, R5 ;  /* 0x0000000804057c19 */ /* 0x000fe20008001205 */
[----:B------:R-:W-:Y:S01]  /*b5e0*/  ULDC UR8, c[0x0][0x638] ;  /* 0x00018e0000087ab9 */ /* 0x000fe20000000800 */
[----:B------:R-:W-:Y:S01]  /*b5f0*/  LOP3.LUT R15, R15, UR4, RZ, 0xc0, !PT ;  /* 0x000000040f0f7c12 */ /* 0x000fe2000f8ec0ff */
[----:B------:R-:W-:Y:S01]  /*b600*/  ULDC UR9, c[0x0][0x610] ;  /* 0x0001840000097ab9 */ /* 0x000fe20000000800 */
[----:B------:R-:W-:Y:S02]  /*b610*/  IMAD.MOV.U32 R4, RZ, RZ, 0x1 ;  /* 0x00000001ff047424 */ /* 0x000fe400078e00ff */
[----:B------:R-:W-:-:S02]  /*b620*/  IMAD.MOV R7, RZ, RZ, -R5 ;  /* 0x000000ffff077224 */ /* 0x000fc400078e0a05 */
[----:B------:R-:W-:Y:S02]  /*b630*/  IMAD R5, R5, UR5, R22 ;  /* 0x0000000505057c24 */ /* 0x000fe4000f8e0216 */
[----:B--2---:R-:W-:Y:S02]  /*b640*/  @P0 IMAD R14, R21, R24, R12 ;  /* 0x00000018150e0224 */ /* 0x004fe400078e020c */
[----:B------:R-:W-:Y:S01]  /*b650*/  IMAD R20, R7, UR8, R20 ;  /* 0x0000000807147c24 */ /* 0x000fe2000f8e0214 */
[----:B------:R-:W-:Y:S01]  /*b660*/  ULDC UR8, c[0x0][0x600] ;  /* 0x0001800000087ab9 */ /* 0x000fe20000000800 */
[----:B------:R-:W-:Y:S02]  /*b670*/  IMAD R14, R5, UR9, R14 ;  /* 0x00000009050e7c24 */ /* 0x000fe4000f8e020e */
[----:B------:R-:W-:-:S05]  /*b680*/  IMAD R5, R20, UR8, R15 ;  /* 0x0000000814057c24 */ /* 0x000fca000f8e020f */
[----:B------:R-:W-:Y:S02]  /*b690*/  SEL R20, R5, R14, !P0 ;  /* 0x0000000e05147207 */ /* 0x000fe40004000000 */
[----:B------:R-:W-:-:S07]  /*b6a0*/  SEL R12, R14, R5, !P0 ;  /* 0x000000050e0c7207 */ /* 0x000fce0004000000 */
.L_x_302:
[----:B------:R-:W-:Y:S05]  /*b6b0*/  BSYNC B1 ;  /* 0x0000000000017941 */ /* 0x000fea0003800000 */
.L_x_301:
[----:B------:R-:W-:-:S13]  /*b6c0*/  LOP3.LUT P0, RZ, R4, 0xff, RZ, 0xc0, !PT ;  /* 0x000000ff04ff7812 */ /* 0x000fda000780c0ff */
[----:B------:R-:W-:Y:S05]  /*b6d0*/  @P0 BRA `(.L_x_305) ;  /* 0xfffffff400340947 */ /* 0x000fea000383ffff */
[----:B------:R-:W-:Y:S05]  /*b6e0*/  BSYNC B0 ;  /* 0x0000000000007941 */ /* 0x000fea0003800000 */
.L_x_294:
[----:B------:R-:W-:-:S03]  /*b6f0*/  UMOV UR8, 0xffffffff ;  /* 0xffffffff00087882 */ /* 0x000fc60000000000 */
[----:B------:R-:W-:Y:S05]  /*b700*/  BRA.DIV UR8, `(.L_x_306) ;  /* 0x0000000608147947 */ /* 0x000fea000b800000 */
[----:B------:R-:W-:-:S13]  /*b710*/  ELECT P6, URZ, PT ;  /* 0x00000000003f782f */ /* 0x000fda00038c0000 */
.L_x_320:
[----:B------:R-:W-:Y:S04]  /*b720*/  BSSY B0, `(.L_x_307) ;  /* 0x000002b000007945 */ /* 0x000fe80003800000 */
[----:B------:R-:W-:Y:S05]  /*b730*/  @!P6 BRA `(.L_x_308) ;  /* 0x0000000000a4e947 */ /* 0x000fea0003800000 */
[----:B------:R-:W-:-:S04]  /*b740*/  LOP3.LUT R19, R19, 0x2, RZ, 0xfc, !PT ;  /* 0x0000000213137812 */ /* 0x000fc800078efcff */
[----:B------:R-:W-:-:S13]  /*b750*/  ISETP.NE.AND P0, PT, R19, 0x3, PT ;  /* 0x000000031300780c */ /* 0x000fda0003f05270 */
[----:B------:R-:W-:Y:S05]  /*b760*/  @!P0 BRA `(.L_x_309) ;  /* 0x0000000000048947 */ /* 0x000fea0003800000 */
[----:B------:R-:W-:Y:S01]  /*b770*/  BPT.TRAP 0x1 ;  /* 0x000000040000795c */ /* 0x000fe20000300000 */
.L_x_309:
[----:B------:R-:W0:Y:S01]  /*b780*/  S2R R3, SR_CgaCtaId ;  /* 0x0000000000037919 */ /* 0x000e220000008800 */
[----:B------:R-:W-:Y:S02]  /*b790*/  MOV R0, 0x400 ;  /* 0x0000040000007802 */ /* 0x000fe40000000f00 */
[----:B------:R-:W-:Y:S02]  /*b7a0*/  SHF.L.U32 R2, R10, 0x1f, RZ ;  /* 0x0000001f0a027819 */ /* 0x000fe400000006ff */
[----:B0-----:R-:W-:-:S05]  /*b7b0*/  LEA R0, R3, R0, 0x18 ;  /* 0x0000000003007211 */ /* 0x001fca00078ec0ff */
[----:B------:R-:W-:-:S04]  /*b7c0*/  VIADD R0, R0, 0x20 ;  /* 0x0000002000007836 */ /* 0x000fc80000000000 */
[C---:B------:R-:W-:Y:S02]  /*b7d0*/  IMAD R5, R9.reuse, 0x8, R0 ;  /* 0x0000000809057824 */ /* 0x040fe400078e0200 */
[----:B------:R-:W-:Y:S02]  /*b7e0*/  VIADD R9, R9, 0x1 ;  /* 0x0000000109097836 */ /* 0x000fe40000000000 */
[----:B------:R-:W0:Y:S03]  /*b7f0*/  SYNCS.PHASECHK.TRANS64.TRYWAIT P0, [R5+URZ], R2 ;  /* 0x00000002050075a7 */ /* 0x000e26000800017f */
[----:B------:R-:W-:-:S04]  /*b800*/  ISETP.NE.AND P1, PT, R9, 0x4, PT ;  /* 0x000000040900780c */ /* 0x000fc80003f25270 */
[----:B------:R-:W-:Y:S02]  /*b810*/  SEL R3, RZ, 0x1, P1 ;  /* 0x00000001ff037807 */ /* 0x000fe40000800000 */
[----:B------:R-:W-:Y:S02]  /*b820*/  SEL R9, R9, RZ, P1 ;  /* 0x000000ff09097207 */ /* 0x000fe40000800000 */
[----:B------:R-:W-:-:S03]  /*b830*/  LOP3.LUT R10, R10, R3, RZ, 0x3c, !PT ;  /* 0x000000030a0a7212 */ /* 0x000fc600078e3cff */
[----:B------:R-:W-:Y:S01]  /*b840*/  IMAD R7, R9, 0x8, R0 ;  /* 0x0000000809077824 */ /* 0x000fe200078e0200 */
[----:B------:R-:W-:Y:S01]  /*b850*/  SHF.L.U32 R4, R10, 0x1f, RZ ;  /* 0x0000001f0a047819 */ /* 0x000fe200000006ff */
[----:B0-----:R-:W-:Y:S06]  /*b860*/  @!P0 BRA `(.L_x_310) ;  /* 0x0000000000dc8947 */ /* 0x001fec0003800000 */
.L_x_321:
[----:B------:R-:W1:Y:S01]  /*b870*/  SYNCS.PHASECHK.TRANS64.TRYWAIT P0, [R7+URZ], R4 ;  /* 0x00000004070075a7 */ /* 0x000e62000800017f */
[----:B0-----:R-:W-:-:S05]  /*b880*/  VIADD R2, R9, 0x1 ;  /* 0x0000000109027836 */ /* 0x001fca0000000000 */
[----:B------:R-:W-:-:S04]  /*b890*/  ISETP.NE.AND P1, PT, R2, 0x4, PT ;  /* 0x000000040200780c */ /* 0x000fc80003f25270 */
[----:B------:R-:W-:Y:S02]  /*b8a0*/  SEL R3, RZ, 0x1, P1 ;  /* 0x00000001ff037807 */ /* 0x000fe40000800000 */
[----:B------:R-:W-:Y:S02]  /*b8b0*/  SEL R9, R2, RZ, P1 ;  /* 0x000000ff02097207 */ /* 0x000fe40000800000 */
[----:B------:R-:W-:-:S03]  /*b8c0*/  LOP3.LUT R11, R10, R3, RZ, 0x3c, !PT ;  /* 0x000000030a0b7212 */ /* 0x000fc600078e3cff */
[----:B------:R-:W-:Y:S01]  /*b8d0*/  IMAD R6, R9, 0x8, R0 ;  /* 0x0000000809067824 */ /* 0x000fe200078e0200 */
[----:B------:R-:W-:Y:S01]  /*b8e0*/  SHF.L.U32 R5, R11, 0x1f, RZ ;  /* 0x0000001f0b057819 */ /* 0x000fe200000006ff */
[----:B-1----:R-:W-:Y:S06]  /*b8f0*/  @!P0 BRA `(.L_x_311) ;  /* 0x0000000000cc8947 */ /* 0x002fec0003800000 */
.L_x_322:
[----:B------:R-:W1:Y:S01]  /*b900*/  SYNCS.PHASECHK.TRANS64.TRYWAIT P0, [R6+URZ], R5 ;  /* 0x00000005060075a7 */ /* 0x000e62000800017f */
[----:B------:R-:W-:-:S05]  /*b910*/  VIADD R2, R9, 0x1 ;  /* 0x0000000109027836 */ /* 0x000fca0000000000 */
[----:B------:R-:W-:-:S04]  /*b920*/  ISETP.NE.AND P1, PT, R2, 0x4, PT ;  /* 0x000000040200780c */ /* 0x000fc80003f25270 */
[----:B0-----:R-:W-:Y:S02]  /*b930*/  SEL R4, RZ, 0x1, P1 ;  /* 0x00000001ff047807 */ /* 0x001fe40000800000 */
[----:B------:R-:W-:Y:S02]  /*b940*/  SEL R3, R2, RZ, P1 ;  /* 0x000000ff02037207 */ /* 0x000fe40000800000 */
[----:B------:R-:W-:Y:S01]  /*b950*/  LOP3.LUT R4, R11, R4, RZ, 0x3c, !PT ;  /* 0x000000040b047212 */ /* 0x000fe200078e3cff */
[----:B-1----:R-:W-:Y:S06]  /*b960*/  @!P0 BRA `(.L_x_312) ;  /* 0x0000000000c48947 */ /* 0x002fec0003800000 */
.L_x_323:
[----:B------:R-:W-:Y:S01]  /*b970*/  IMAD R3, R3, 0x8, R0 ;  /* 0x0000000803037824 */ /* 0x000fe200078e0200 */
[----:B------:R-:W-:-:S07]  /*b980*/  SHF.L.U32 R0, R4, 0x1f, RZ ;  /* 0x0000001f04007819 */ /* 0x000fce00000006ff */
.L_x_313:
[----:B-1----:R1:W2:Y:S02]  /*b990*/  SYNCS.PHASECHK.TRANS64.TRYWAIT P0, [R3+URZ], R0 ;  /* 0x00000000030075a7 */ /* 0x0022a4000800017f */
[----:B--2---:R-:W-:Y:S05]  /*b9a0*/  @!P0 NANOSLEEP.SYNCS 0x989680 ;  /* 0x009896800000895d */ /* 0x004fea0003900000 */
[----:B------:R-:W2:Y:S02]  /*b9b0*/  @!P0 SYNCS.PHASECHK.TRANS64 P0, [R3+URZ], R0 ;  /* 0x00000000030085a7 */ /* 0x000ea4000800007f */
[----:B--2---:R-:W-:Y:S05]  /*b9c0*/  @!P0 BRA `(.L_x_313) ;  /* 0xfffffffc00f08947 */ /* 0x004fea000383ffff */
.L_x_308:
[----:B------:R-:W-:Y:S05]  /*b9d0*/  BSYNC B0 ;  /* 0x0000000000007941 */ /* 0x000fea0003800000 */
.L_x_307:
[----:B------:R-:W-:Y:S05]  /*b9e0*/  EXIT ;  /* 0x000000000000794d */ /* 0x000fea0003800000 */
.L_x_21:
[----:B---3--:R3:W4:Y:S02]  /*b9f0*/  SYNCS.PHASECHK.TRANS64.TRYWAIT P1, [R3+URZ], R0 ;  /* 0x00000000030075a7 */ /* 0x008724000802017f */
[----:B----4-:R-:W-:Y:S05]  /*ba00*/  @!P1 NANOSLEEP.SYNCS 0x989680 ;  /* 0x009896800000995d */ /* 0x010fea0003900000 */
[----:B------:R-:W4:Y:S02]  /*ba10*/  @!P1 SYNCS.PHASECHK.TRANS64 P1, [R3+URZ], R0 ;  /* 0x00000000030095a7 */ /* 0x000f24000802007f */
[----:B----4-:R-:W-:Y:S05]  /*ba20*/  @!P1 BRA `(.L_x_21) ;  /* 0xfffffffc00f09947 */ /* 0x010fea000383ffff */
[----:B------:R-:W-:Y:S05]  /*ba30*/  BRA `(.L_x_20) ;  /* 0xffffff5800c07947 */ /* 0x000fea000383ffff */
.L_x_26:
[----:B-1----:R1:W2:Y:S02]  /*ba40*/  SYNCS.PHASECHK.TRANS64.TRYWAIT P1, [R5+URZ], R4 ;  /* 0x00000004050075a7 */ /* 0x0022a4000802017f */
[----:B--2---:R-:W-:Y:S05]  /*ba50*/  @!P1 NANOSLEEP.SYNCS 0x989680 ;  /* 0x009896800000995d */ /* 0x004fea0003900000 */
[----:B------:R-:W2:Y:S02]  /*ba60*/  @!P1 SYNCS.PHASECHK.TRANS64 P1, [R5+URZ], R4 ;  /* 0x00000004050095a7 */ /* 0x000ea4000802007f */
[----:B--2---:R-:W-:Y:S05]  /*ba70*/  @!P1 BRA `(.L_x_26) ;  /* 0xfffffffc00f09947 */ /* 0x004fea000383ffff */
[----:B------:R-:W-:Y:S05]  /*ba80*/  BRA `(.L_x_25) ;  /* 0xffffff5c00bc7947 */ /* 0x000fea000383ffff */
.L_x_295:
[----:B------:R-:W-:Y:S01]  /*ba90*/  BSSY B1, `(.L_x_314) ;  /* 0x0000006000017945 */ /* 0x000fe20003800000 */
[----:B------:R-:W-:-:S07]  /*baa0*/  IMAD.MOV.U32 R15, RZ, RZ, -0x1 ;  /* 0xffffffffff0f7424 */ /* 0x000fce00078e00ff */
[----:B------:R-:W-:Y:S05]  /*bab0*/  WARPSYNC.COLLECTIVE R15, `(.L_x_315) ;  /* 0x000000000f0c7348 */ /* 0x000fea0003c00000 */
[----:B------:R-:W-:Y:S02]  /*bac0*/  ELECT P6, UR62, PT ;  /* 0x00000000003e782f */ /* 0x000fe400038c0000 */
[----:B------:R-:W-:Y:S01]  /*bad0*/  MOV R14, UR62 ;  /* 0x0000003e000e7c02 */ /* 0x000fe20008000f00 */
[----:B------:R-:W-:Y:S10]  /*bae0*/  ENDCOLLECTIVE ;  /* 0x000000000000791b */ /* 0x000ff40003800000 */
.L_x_315:
[----:B------:R-:W-:Y:S05]  /*baf0*/  BSYNC B1 ;  /* 0x0000000000017941 */ /* 0x000fea0003800000 */
.L_x_314:
[----:B------:R-:W-:Y:S05]  /*bb00*/  BRA `(.L_x_316) ;  /* 0xfffffff000347947 */ /* 0x000fea000383ffff */
.L_x_298:
[----:B-1----:R1:W2:Y:S02]  /*bb10*/  SYNCS.PHASECHK.TRANS64.TRYWAIT P0, [R22+URZ+0x20], R7 ;  /* 0x00002007160075a7 */ /* 0x0022a4000800017f */
[----:B--2---:R-:W-:Y:S05]  /*bb20*/  @!P0 NANOSLEEP.SYNCS 0x989680 ;  /* 0x009896800000895d */ /* 0x004fea0003900000 */
[----:B------:R-:W2:Y:S02]  /*bb30*/  @!P0 SYNCS.PHASECHK.TRANS64 P0, [R22+URZ+0x20], R7 ;  /* 0x00002007160085a7 */ /* 0x000ea4000800007f */
[----:B--2---:R-:W-:Y:S05]  /*bb40*/  @!P0 BRA `(.L_x_298) ;  /* 0xfffffffc00f08947 */ /* 0x004fea000383ffff */
[----:B------:R-:W-:Y:S05]  /*bb50*/  BRA `(.L_x_317) ;  /* 0xfffffff000707947 */ /* 0x000fea000383ffff */
.L_x_306:
[----:B------:R-:W-:Y:S01]  /*bb60*/  BSSY B0, `(.L_x_318) ;  /* 0x0000006000007945 */ /* 0x000fe20003800000 */
[----:B------:R-:W-:-:S07]  /*bb70*/  IMAD.MOV.U32 R15, RZ, RZ, -0x1 ;  /* 0xffffffffff0f7424 */ /* 0x000fce00078e00ff */
[----:B------:R-:W-:Y:S05]  /*bb80*/  WARPSYNC.COLLECTIVE R15, `(.L_x_319) ;  /* 0x000000000f0c7348 */ /* 0x000fea0003c00000 */
[----:B------:R-:W-:Y:S02]  /*bb90*/  ELECT P6, UR62, PT ;  /* 0x00000000003e782f */ /* 0x000fe400038c0000 */
[----:B------:R-:W-:Y:S01]  /*bba0*/  MOV R14, UR62 ;  /* 0x0000003e000e7c02 */ /* 0x000fe20008000f00 */
[----:B------:R-:W-:Y:S10]  /*bbb0*/  ENDCOLLECTIVE ;  /* 0x000000000000791b */ /* 0x000ff40003800000 */
.L_x_319:
[----:B------:R-:W-:Y:S05]  /*bbc0*/  BSYNC B0 ;  /* 0x0000000000007941 */ /* 0x000fea0003800000 */
.L_x_318:
[----:B------:R-:W-:Y:S05]  /*bbd0*/  BRA `(.L_x_320) ;  /* 0xfffffff800d07947 */ /* 0x000fea000383ffff */
.L_x_310:
[----:B0-----:R0:W1:Y:S02]  /*bbe0*/  SYNCS.PHASECHK.TRANS64.TRYWAIT P0, [R5+URZ], R2 ;  /* 0x00000002050075a7 */ /* 0x001064000800017f */
[----:B-1----:R-:W-:Y:S05]  /*bbf0*/  @!P0 NANOSLEEP.SYNCS 0x989680 ;  /* 0x009896800000895d */ /* 0x002fea0003900000 */
[----:B------:R-:W1:Y:S02]  /*bc00*/  @!P0 SYNCS.PHASECHK.TRANS64 P0, [R5+URZ], R2 ;  /* 0x00000002050085a7 */ /* 0x000e64000800007f */
[----:B-1----:R-:W-:Y:S05]  /*bc10*/  @!P0 BRA `(.L_x_310) ;  /* 0xfffffffc00f08947 */ /* 0x002fea000383ffff */
[----:B------:R-:W-:Y:S05]  /*bc20*/  BRA `(.L_x_321) ;  /* 0xfffffffc00107947 */ /* 0x000fea000383ffff */
.L_x_311:
[----:B0-----:R0:W1:Y:S02]  /*bc30*/  SYNCS.PHASECHK.TRANS64.TRYWAIT P0, [R7+URZ], R4 ;  /* 0x00000004070075a7 */ /* 0x001064000800017f */
[----:B-1----:R-:W-:Y:S05]  /*bc40*/  @!P0 NANOSLEEP.SYNCS 0x989680 ;  /* 0x009896800000895d */ /* 0x002fea0003900000 */
[----:B------:R-:W1:Y:S02]  /*bc50*/  @!P0 SYNCS.PHASECHK.TRANS64 P0, [R7+URZ], R4 ;  /* 0x00000004070085a7 */ /* 0x000e64000800007f */
[----:B-1----:R-:W-:Y:S05]  /*bc60*/  @!P0 BRA `(.L_x_311) ;  /* 0xfffffffc00f08947 */ /* 0x002fea000383ffff */
[----:B------:R-:W-:Y:S05]  /*bc70*/  BRA `(.L_x_322) ;  /* 0xfffffffc00207947 */ /* 0x000fea000383ffff */
.L_x_312:
[----:B0-----:R0:W1:Y:S02]  /*bc80*/  SYNCS.PHASECHK.TRANS64.TRYWAIT P0, [R6+URZ], R5 ;  /* 0x00000005060075a7 */ /* 0x001064000800017f */
[----:B-1----:R-:W-:Y:S05]  /*bc90*/  @!P0 NANOSLEEP.SYNCS 0x989680 ;  /* 0x009896800000895d */ /* 0x002fea0003900000 */
[----:B------:R-:W1:Y:S02]  /*bca0*/  @!P0 SYNCS.PHASECHK.TRANS64 P0, [R6+URZ], R5 ;  /* 0x00000005060085a7 */ /* 0x000e64000800007f */
[----:B-1----:R-:W-:Y:S05]  /*bcb0*/  @!P0 BRA `(.L_x_312) ;  /* 0xfffffffc00f08947 */ /* 0x002fea000383ffff */
[----:B------:R-:W-:Y:S05]  /*bcc0*/  BRA `(.L_x_323) ;  /* 0xfffffffc00287947 */ /* 0x000fea000383ffff */
.L_x_324:
[----:B------:R-:W-:-:S00]  /*bcd0*/  BRA `(.L_x_324) ;  /* 0xfffffffc00fc7947 */ /* 0x000fc0000383ffff */
[----:B------:R-:W-:-:S00]  /*bce0*/  NOP ;  /* 0x0000000000007918 */ /* 0x000fc00000000000 */
        /* <DEDUP_REMOVED lines=9> */
.L_x_325:


//--------------------- .nv.global.init           --------------------------
	.section	.nv.global.init,"aw",@progbits
.nv.global.init:
	.type		$str$22,@object
	.size		$str$22,($str$23 - $str$22)
$str$22:
        /*0000*/ 	.byte	0x6b, 0x5f, 0x74, 0x69, 0x6c, 0x65, 0x5f, 0x63, 0x6f, 0x75, 0x6e, 0x74, 0x20, 0x3e, 0x3d, 0x20
        /*0010*/ 	.byte	0x31, 0x00
	.type		$str$23,@object
	.size		$str$23,(__unnamed_1 - $str$23)
$str$23:
        /*0012*/ 	.byte	0x2f, 0x74, 0x6d, 0x70, 0x2f, 0x63, 0x75, 0x74, 0x6c, 0x61, 0x73, 0x73, 0x5f, 0x73, 0x77, 0x65
        /*0022*/ 	.byte	0x65, 0x70, 0x5f, 0x73, 0x72, 0x63, 0x2f, 0x69, 0x6e, 0x63, 0x6c, 0x75, 0x64, 0x65, 0x2f, 0x63
        /*0032*/ 	.byte	0x75, 0x74, 0x6c, 0x61, 0x73, 0x73, 0x2f, 0x67, 0x65, 0x6d, 0x6d, 0x2f, 0x63, 0x6f, 0x6c, 0x6c
        /*0042*/ 	.byte	0x65, 0x63, 0x74, 0x69, 0x76, 0x65, 0x2f, 0x73, 0x6d, 0x39, 0x30, 0x5f, 0x6d, 0x6d, 0x61, 0x5f
        /*0052*/ 	.byte	0x74, 0x6d, 0x61, 0x5f, 0x67, 0x6d, 0x6d, 0x61, 0x5f, 0x73, 0x73, 0x5f, 0x77, 0x61, 0x72, 0x70
        /*0062*/ 	.byte	0x73, 0x70, 0x65, 0x63, 0x69, 0x61, 0x6c, 0x69, 0x7a, 0x65, 0x64, 0x2e, 0x68, 0x70, 0x70, 0x00
	.type		__unnamed_1,@object
	.size		__unnamed_1,(.L_0 - __unnamed_1)
__unnamed_1:
        /*0072*/ 	.byte	0x76, 0x6f, 0x69, 0x64, 0x20, 0x63, 0x75, 0x74, 0x6c, 0x61, 0x73, 0x73, 0x3a, 0x3a, 0x67, 0x65
        /* <DEDUP_REMOVED lines=181> */
.L_0:


//--------------------- .nv.shared._ZN7cutlass13device_kernelINS_4gemm6kernel13GemmUniversalIN4cute5tupleIJiiiiEEENS1_10collective13CollectiveMmaINS1_34MainloopSm90TmaGmmaWarpSpecializedILi4ENS5_IJNS4_1CILi4EEESB_NSA_ILi1EEEEEENS1_35KernelTmaWarpSpecializedCooperativeEEENS5_IJNSA_ILi128EEENSA_ILi256EEENSA_ILi64EEEEEENS_6half_tENS5_IJlSC_lEEESK_SL_NS4_8TiledMMAINS4_8MMA_AtomIJNS4_4SM904GMMA26MMA_64x256x16_F32F16F16_SSILNSP_5MajorE0ELSR_0ELNSP_7ScaleInE1ELSS_1EEEEEENS4_6LayoutINS5_IJNSA_ILi2EEESC_SC_EEENS5_IJSC_NSA_ILi0EEESY_EEEEENS5_IJNS4_10UnderscoreES11_S11_EEEEENS4_23SM90_TMA_LOAD_MULTICASTENS4_14ComposedLayoutINS4_7SwizzleILi3ELi4ELi3EEENS4_18smem_ptr_flag_bitsILi16EEENSV_INS5_IJNSA_ILi8EEESI_EEENS5_IJSI_SC_EEEEEEEvNS4_8identityES14_S1E_vS1F_EENS_8epilogue10collective6detail29Sm90TmaWarpSpecializedAdapterINS1I_15DefaultEpilogueISK_SL_SL_NS1H_6thread17LinearCombinationISK_Li1EffLNS1M_9ScaleType4KindE0ELNS_15FloatRoundStyleE2ESK_EENS1_15EpilogueDefaultEEEEEvvEEEEvNT_6ParamsE --------------------------
	.section	.nv.shared._ZN7cutlass13device_kernelINS_4gemm6kernel13GemmUniversalIN4cute5tupleIJiiiiEEENS1_10collective13CollectiveMmaINS1_34MainloopSm90TmaGmmaWarpSpecializedILi4ENS5_IJNS4_1CILi4EEESB_NSA_ILi1EEEEEENS1_35KernelTmaWarpSpecializedCooperativeEEENS5_IJNSA_ILi128EEENSA_ILi256EEENSA_ILi64EEEEEENS_6half_tENS5_IJlSC_lEEESK_SL_NS4_8TiledMMAINS4_8MMA_AtomIJNS4_4SM904GMMA26MMA_64x256x16_F32F16F16_SSILNSP_5MajorE0ELSR_0ELNSP_7ScaleInE1ELSS_1EEEEEENS4_6LayoutINS5_IJNSA_ILi2EEESC_SC_EEENS5_IJSC_NSA_ILi0EEESY_EEEEENS5_IJNS4_10UnderscoreES11_S11_EEEEENS4_23SM90_TMA_LOAD_MULTICASTENS4_14ComposedLayoutINS4_7SwizzleILi3ELi4ELi3EEENS4_18smem_ptr_flag_bitsILi16EEENSV_INS5_IJNSA_ILi8EEESI_EEENS5_IJSI_SC_EEEEEEEvNS4_8identityES14_S1E_vS1F_EENS_8epilogue10collective6detail29Sm90TmaWarpSpecializedAdapterINS1I_15DefaultEpilogueISK_SL_SL_NS1H_6thread17LinearCombinationISK_Li1EffLNS1M_9ScaleType4KindE0ELNS_15FloatRoundStyleE2ESK_EENS1_15EpilogueDefaultEEEEEvvEEEEvNT_6ParamsE,"aw",@nobits
	.sectionflags	@""
	.align	16
	.zero		1024


//--------------------- .nv.shared.reserved.0     --------------------------
	.section	.nv.shared.reserved.0,"aw",@nobits
	.weak		__nv_reservedSMEM_offset_0_alias
	.size		__nv_reservedSMEM_offset_0_alias, 0, 0
	.other		__nv_reservedSMEM_offset_0_alias,@"STO_CUDA_RESERVED_SHARED STV_DEFAULT"
__nv_reservedSMEM_offset_0_alias:
	.zero		0


//--------------------- .nv.global                --------------------------
	.section	.nv.global,"aw",@nobits
.nv.global:
	.type		_ZN40_INTERNAL_5b113b69_4_k_cu_2186cadf_271284cute1_E,@object
	.size		_ZN40_INTERNAL_5b113b69_4_k_cu_2186cadf_271284cute1_E,(_ZN40_INTERNAL_5b113b69_4_k_cu_2186cadf_271284cuda3std3__45__cpo6cbeginE - _ZN40_INTERNAL_5b113b69_4_k_cu_2186cadf_271284cute1_E)
_ZN40_INTERNAL_5b113b69_4_k_cu_2186cadf_271284cute1_E:
	.zero		1
	.type		_ZN40_INTERNAL_5b113b69_4_k_cu_2186cadf_271284cuda3std3__45__cpo6cbeginE,@object
	.size		_ZN40_INTERNAL_5b113b69_4_k_cu_2186cadf_271284cuda3std3__45__cpo6cbeginE,(_ZN40_INTERNAL_5b113b69_4_k_cu_2186cadf_271284cuda3std3__48in_placeE - _ZN40_INTERNAL_5b113b69_4_k_cu_2186cadf_271284cuda3std3__45__cpo6cbeginE)
_ZN40_INTERNAL_5b113b69_4_k_cu_2186cadf_271284cuda3std3__45__cpo6cbeginE:
	.zero		1
	.type		_ZN40_INTERNAL_5b113b69_4_k_cu_2186cadf_271284cuda3std3__48in_placeE,@object
	.size		_ZN40_INTERNAL_5b113b69_4_k_cu_2186cadf_271284cuda3std3__48in_placeE,(_ZN40_INTERNAL_5b113b69_4_k_cu_2186cadf_271284cuda3std6ranges3__45__cpo9iter_moveE - _ZN40_INTERNAL_5b113b69_4_k_cu_2186cadf_271284cuda3std3__48in_placeE)
_ZN40_INTERNAL_5b113b69_4_k_cu_2186cadf_271284cuda3std3__48in_placeE:
	.zero		1
	.type		_ZN40_INTERNAL_5b113b69_4_k_cu_2186cadf_271284cuda3std6ranges3__45__cpo9iter_moveE,@object
	.size		_ZN40_INTERNAL_5b113b69_4_k_cu_2186cadf_271284cuda3std6ranges3__45__cpo9iter_moveE,(_ZN40_INTERNAL_5b113b69_4_k_cu_2186cadf_271284cuda3std3__45__cpo5beginE - _ZN40_INTERNAL_5b113b69_4_k_cu_2186cadf_271284cuda3std6ranges3__45__cpo9iter_moveE)
_ZN40_INTERNAL_5b113b69_4_k_cu_2186cadf_271284cuda3std6ranges3__45__cpo9iter_moveE:
	.zero		1
	.type		_ZN40_INTERNAL_5b113b69_4_k_cu_2186cadf_271284cuda3std3__45__cpo5beginE,@object
	.size		_ZN40_INTERNAL_5b113b69_4_k_cu_2186cadf_271284cuda3std3__45__cpo5beginE,(_ZN40_INTERNAL_5b113b69_4_k_cu_2186cadf_271284cuda3std3__442_GLOBAL__N__5b113b69_4_k_cu_2186cadf_271286ignoreE - _ZN40_INTERNAL_5b113b69_4_k_cu_2186cadf_271284cuda3std3__45__cpo5beginE)
_ZN40_INTERNAL_5b113b69_4_k_cu_2186cadf_271284cuda3std3__45__cpo5beginE:
	.zero		1
	.type		_ZN40_INTERNAL_5b113b69_4_k_cu_2186cadf_271284cuda3std3__442_GLOBAL__N__5b113b69_4_k_cu_2186cadf_271286ignoreE,@object
	.size		_ZN40_INTERNAL_5b113b69_4_k_cu_2186cadf_271284cuda3std3__442_GLOBAL__N__5b113b69_4_k_cu_2186cadf_271286ignoreE,(_ZN40_INTERNAL_5b113b69_4_k_cu_2186cadf_271284cute7productE - _ZN40_INTERNAL_5b113b69_4_k_cu_2186cadf_271284cuda3std3__442_GLOBAL__N__5b113b69_4_k_cu_2186cadf_271286ignoreE)
_ZN40_INTERNAL_5b113b69_4_k_cu_2186cadf_271284cuda3std3__442_GLOBAL__N__5b113b69_4_k_cu_2186cadf_271286ignoreE:
	.zero		1
	.type		_ZN40_INTERNAL_5b113b69_4_k_cu_2186cadf_271284cute7productE,@object
	.size		_ZN40_INTERNAL_5b113b69_4_k_cu_2186cadf_271284cute7productE,(_ZN40_INTERNAL_5b113b69_4_k_cu_2186cadf_271284cuda3std3__45__cpo3endE - _ZN40_INTERNAL_5b113b69_4_k_cu_2186cadf_271284cute7productE)
_ZN40_INTERNAL_5b113b69_4_k_cu_2186cadf_271284cute7productE:
	.zero		1
	.type		_ZN40_INTERNAL_5b113b69_4_k_cu_2186cadf_271284cuda3std3__45__cpo3endE,@object
	.size		_ZN40_INTERNAL_5b113b69_4_k_cu_2186cadf_271284cuda3std3__45__cpo3endE,(_ZN40_INTERNAL_5b113b69_4_k_cu_2186cadf_271284cuda3std3__419piecewise_constructE - _ZN40_INTERNAL_5b113b69_4_k_cu_2186cadf_271284cuda3std3__45__cpo3endE)
_ZN40_INTERNAL_5b113b69_4_k_cu_2186cadf_271284cuda3std3__45__cpo3endE:
	.zero		1
	.type		_ZN40_INTERNAL_5b113b69_4_k_cu_2186cadf_271284cuda3std3__419piecewise_constructE,@object
	.size		_ZN40_INTERNAL_5b113b69_4_k_cu_2186cadf_271284cuda3std3__419piecewise_constructE,(_ZN40_INTERNAL_5b113b69_4_k_cu_2186cadf_271284cuda3std3__45__cpo4cendE - _ZN40_INTERNAL_5b113b69_4_k_cu_2186cadf_271284cuda3std3__419piecewise_constructE)
_ZN40_INTERNAL_5b113b69_4_k_cu_2186cadf_271284cuda3std3__419piecewise_constructE:
	.zero		1
	.type		_ZN40_INTERNAL_5b113b69_4_k_cu_2186cadf_271284cuda3std3__45__cpo4cendE,@object
	.size		_ZN40_INTERNAL_5b113b69_4_k_cu_2186cadf_271284cuda3std3__45__cpo4cendE,(_ZN40_INTERNAL_5b113b69_4_k_cu_2186cadf_271284cuda3std6ranges3__45__cpo4swapE - _ZN40_INTERNAL_5b113b69_4_k_cu_2186cadf_271284cuda3std3__45__cpo4cendE)
_ZN40_INTERNAL_5b113b69_4_k_cu_2186cadf_271284cuda3std3__45__cpo4cendE:
	.zero		1
	.type		_ZN40_INTERNAL_5b113b69_4_k_cu_2186cadf_271284cuda3std6ranges3__45__cpo4swapE,@object
	.size		_ZN40_INTERNAL_5b113b69_4_k_cu_2186cadf_271284cuda3std6ranges3__45__cpo4swapE,(.L_8 - _ZN40_INTERNAL_5b113b69_4_k_cu_2186cadf_271284cuda3std6ranges3__45__cpo4swapE)
_ZN40_INTERNAL_5b113b69_4_k_cu_2186cadf_271284cuda3std6ranges3__45__cpo4swapE:
	.zero		1
.L_8:


//--------------------- .nv.constant0._ZN7cutlass13device_kernelINS_4gemm6kernel13GemmUniversalIN4cute5tupleIJiiiiEEENS1_10collective13CollectiveMmaINS1_34MainloopSm90TmaGmmaWarpSpecializedILi4ENS5_IJNS4_1CILi4EEESB_NSA_ILi1EEEEEENS1_35KernelTmaWarpSpecializedCooperativeEEENS5_IJNSA_ILi128EEENSA_ILi256EEENSA_ILi64EEEEEENS_6half_tENS5_IJlSC_lEEESK_SL_NS4_8TiledMMAINS4_8MMA_AtomIJNS4_4SM904GMMA26MMA_64x256x16_F32F16F16_SSILNSP_5MajorE0ELSR_0ELNSP_7ScaleInE1ELSS_1EEEEEENS4_6LayoutINS5_IJNSA_ILi2EEESC_SC_EEENS5_IJSC_NSA_ILi0EEESY_EEEEENS5_IJNS4_10UnderscoreES11_S11_EEEEENS4_23SM90_TMA_LOAD_MULTICASTENS4_14ComposedLayoutINS4_7SwizzleILi3ELi4ELi3EEENS4_18smem_ptr_flag_bitsILi16EEENSV_INS5_IJNSA_ILi8EEESI_EEENS5_IJSI_SC_EEEEEEEvNS4_8identityES14_S1E_vS1F_EENS_8epilogue10collective6detail29Sm90TmaWarpSpecializedAdapterINS1I_15DefaultEpilogueISK_SL_SL_NS1H_6thread17LinearCombinationISK_Li1EffLNS1M_9ScaleType4KindE0ELNS_15FloatRoundStyleE2ESK_EENS1_15EpilogueDefaultEEEEEvvEEEEvNT_6ParamsE --------------------------
	.section	.nv.constant0._ZN7cutlass13device_kernelINS_4gemm6kernel13GemmUniversalIN4cute5tupleIJiiiiEEENS1_10collective13CollectiveMmaINS1_34MainloopSm90TmaGmmaWarpSpecializedILi4ENS5_IJNS4_1CILi4EEESB_NSA_ILi1EEEEEENS1_35KernelTmaWarpSpecializedCooperativeEEENS5_IJNSA_ILi128EEENSA_ILi256EEENSA_ILi64EEEEEENS_6half_tENS5_IJlSC_lEEESK_SL_NS4_8TiledMMAINS4_8MMA_AtomIJNS4_4SM904GMMA26MMA_64x256x16_F32F16F16_SSILNSP_5MajorE0ELSR_0ELNSP_7ScaleInE1ELSS_1EEEEEENS4_6LayoutINS5_IJNSA_ILi2EEESC_SC_EEENS5_IJSC_NSA_ILi0EEESY_EEEEENS5_IJNS4_10UnderscoreES11_S11_EEEEENS4_23SM90_TMA_LOAD_MULTICASTENS4_14ComposedLayoutINS4_7SwizzleILi3ELi4ELi3EEENS4_18smem_ptr_flag_bitsILi16EEENSV_INS5_IJNSA_ILi8EEESI_EEENS5_IJSI_SC_EEEEEEEvNS4_8identityES14_S1E_vS1F_EENS_8epilogue10collective6detail29Sm90TmaWarpSpecializedAdapterINS1I_15DefaultEpilogueISK_SL_SL_NS1H_6thread17LinearCombinationISK_Li1EffLNS1M_9ScaleType4KindE0ELNS_15FloatRoundStyleE2ESK_EENS1_15EpilogueDefaultEEEEEvvEEEEvNT_6ParamsE,"a",@progbits
	.sectionflags	@""
	.align	4
.nv.constant0._ZN7cutlass13device_kernelINS_4gemm6kernel13GemmUniversalIN4cute5tupleIJiiiiEEENS1_10collective13CollectiveMmaINS1_34MainloopSm90TmaGmmaWarpSpecializedILi4ENS5_IJNS4_1CILi4EEESB_NSA_ILi1EEEEEENS1_35KernelTmaWarpSpecializedCooperativeEEENS5_IJNSA_ILi128EEENSA_ILi256EEENSA_ILi64EEEEEENS_6half_tENS5_IJlSC_lEEESK_SL_NS4_8TiledMMAINS4_8MMA_AtomIJNS4_4SM904GMMA26MMA_64x256x16_F32F16F16_SSILNSP_5MajorE0ELSR_0ELNSP_7ScaleInE1ELSS_1EEEEEENS4_6LayoutINS5_IJNSA_ILi2EEESC_SC_EEENS5_IJSC_NSA_ILi0EEESY_EEEEENS5_IJNS4_10UnderscoreES11_S11_EEEEENS4_23SM90_TMA_LOAD_MULTICASTENS4_14ComposedLayoutINS4_7SwizzleILi3ELi4ELi3EEENS4_18smem_ptr_flag_bitsILi16EEENSV_INS5_IJNSA_ILi8EEESI_EEENS5_IJSI_SC_EEEEEEEvNS4_8identityES14_S1E_vS1F_EENS_8epilogue10collective6detail29Sm90TmaWarpSpecializedAdapterINS1I_15DefaultEpilogueISK_SL_SL_NS1H_6thread17LinearCombinationISK_Li1EffLNS1M_9ScaleType4KindE0ELNS_15FloatRoundStyleE2ESK_EENS1_15EpilogueDefaultEEEEEvvEEEEvNT_6ParamsE:
	.zero		1664


//--------------------- SYMBOLS --------------------------

	.type		.nv.reservedSmem.offset0,@object
	.size		.nv.reservedSmem.offset0,0x4
	.type		__assertfail,@function
